//
// Generated by NVIDIA NVVM Compiler
//
// Compiler Build ID: CL-36424714
// Cuda compilation tools, release 13.0, V13.0.88
// Based on NVVM 20.0.0
//

.version 9.0
.target sm_100
.address_size 64

	// .globl	_Z10gemm_naiveiiiPKfS0_S0_Pfff
// _ZZ10gemm_tilediiiPKfS0_S0_PfffE2As has been demoted
// _ZZ10gemm_tilediiiPKfS0_S0_PfffE2Bs has been demoted

.visible .entry _Z10gemm_naiveiiiPKfS0_S0_Pfff(
	.param .u32 _Z10gemm_naiveiiiPKfS0_S0_Pfff_param_0,
	.param .u32 _Z10gemm_naiveiiiPKfS0_S0_Pfff_param_1,
	.param .u32 _Z10gemm_naiveiiiPKfS0_S0_Pfff_param_2,
	.param .u64 .ptr .align 1 _Z10gemm_naiveiiiPKfS0_S0_Pfff_param_3,
	.param .u64 .ptr .align 1 _Z10gemm_naiveiiiPKfS0_S0_Pfff_param_4,
	.param .u64 .ptr .align 1 _Z10gemm_naiveiiiPKfS0_S0_Pfff_param_5,
	.param .u64 .ptr .align 1 _Z10gemm_naiveiiiPKfS0_S0_Pfff_param_6,
	.param .f32 _Z10gemm_naiveiiiPKfS0_S0_Pfff_param_7,
	.param .f32 _Z10gemm_naiveiiiPKfS0_S0_Pfff_param_8
)
{
	.reg .pred 	%p<13>;
	.reg .b32 	%r<41>;
	.reg .b32 	%f<73>;
	.reg .b64 	%rd<56>;

	ld.param.u32 	%r20, [_Z10gemm_naiveiiiPKfS0_S0_Pfff_param_0];
	ld.param.u32 	%r18, [_Z10gemm_naiveiiiPKfS0_S0_Pfff_param_1];
	ld.param.u32 	%r19, [_Z10gemm_naiveiiiPKfS0_S0_Pfff_param_2];
	ld.param.u64 	%rd8, [_Z10gemm_naiveiiiPKfS0_S0_Pfff_param_3];
	ld.param.u64 	%rd9, [_Z10gemm_naiveiiiPKfS0_S0_Pfff_param_4];
	ld.param.u64 	%rd6, [_Z10gemm_naiveiiiPKfS0_S0_Pfff_param_5];
	ld.param.u64 	%rd7, [_Z10gemm_naiveiiiPKfS0_S0_Pfff_param_6];
	ld.param.f32 	%f13, [_Z10gemm_naiveiiiPKfS0_S0_Pfff_param_7];
	ld.param.f32 	%f14, [_Z10gemm_naiveiiiPKfS0_S0_Pfff_param_8];
	cvta.to.global.u64 	%rd1, %rd9;
	cvta.to.global.u64 	%rd2, %rd8;
	mov.u32 	%r21, %ntid.y;
	mov.u32 	%r22, %ctaid.y;
	mov.u32 	%r23, %tid.y;
	mad.lo.s32 	%r1, %r21, %r22, %r23;
	mov.u32 	%r24, %ntid.x;
	mov.u32 	%r25, %ctaid.x;
	mov.u32 	%r26, %tid.x;
	mad.lo.s32 	%r2, %r24, %r25, %r26;
	setp.ge.s32 	%p1, %r1, %r20;
	setp.ge.s32 	%p2, %r2, %r18;
	or.pred  	%p3, %p1, %p2;
	@%p3 bra 	$L__BB0_14;
	setp.lt.s32 	%p4, %r19, 1;
	mov.f32 	%f72, 0f00000000;
	@%p4 bra 	$L__BB0_13;
	mul.lo.s32 	%r3, %r19, %r1;
	and.b32  	%r4, %r19, 7;
	setp.lt.u32 	%p5, %r19, 8;
	mov.f32 	%f72, 0f00000000;
	mov.b32 	%r39, 0;
	@%p5 bra 	$L__BB0_5;
	and.b32  	%r39, %r19, 2147483640;
	neg.s32 	%r37, %r39;
	shl.b32 	%r7, %r18, 3;
	mul.wide.u32 	%rd10, %r3, 4;
	add.s64 	%rd11, %rd10, %rd2;
	add.s64 	%rd55, %rd11, 16;
	mov.f32 	%f72, 0f00000000;
	mul.wide.s32 	%rd14, %r18, 4;
	mov.u32 	%r36, %r2;
$L__BB0_4:
	.pragma "nounroll";
	ld.global.nc.f32 	%f19, [%rd55+-16];
	mul.wide.s32 	%rd12, %r36, 4;
	add.s64 	%rd13, %rd1, %rd12;
	ld.global.nc.f32 	%f20, [%rd13];
	fma.rn.f32 	%f21, %f19, %f20, %f72;
	ld.global.nc.f32 	%f22, [%rd55+-12];
	add.s64 	%rd15, %rd13, %rd14;
	ld.global.nc.f32 	%f23, [%rd15];
	fma.rn.f32 	%f24, %f22, %f23, %f21;
	ld.global.nc.f32 	%f25, [%rd55+-8];
	add.s64 	%rd16, %rd15, %rd14;
	ld.global.nc.f32 	%f26, [%rd16];
	fma.rn.f32 	%f27, %f25, %f26, %f24;
	ld.global.nc.f32 	%f28, [%rd55+-4];
	add.s64 	%rd17, %rd16, %rd14;
	ld.global.nc.f32 	%f29, [%rd17];
	fma.rn.f32 	%f30, %f28, %f29, %f27;
	ld.global.nc.f32 	%f31, [%rd55];
	add.s64 	%rd18, %rd17, %rd14;
	ld.global.nc.f32 	%f32, [%rd18];
	fma.rn.f32 	%f33, %f31, %f32, %f30;
	ld.global.nc.f32 	%f34, [%rd55+4];
	add.s64 	%rd19, %rd18, %rd14;
	ld.global.nc.f32 	%f35, [%rd19];
	fma.rn.f32 	%f36, %f34, %f35, %f33;
	ld.global.nc.f32 	%f37, [%rd55+8];
	add.s64 	%rd20, %rd19, %rd14;
	ld.global.nc.f32 	%f38, [%rd20];
	fma.rn.f32 	%f39, %f37, %f38, %f36;
	ld.global.nc.f32 	%f40, [%rd55+12];
	add.s64 	%rd21, %rd20, %rd14;
	ld.global.nc.f32 	%f41, [%rd21];
	fma.rn.f32 	%f72, %f40, %f41, %f39;
	add.s32 	%r37, %r37, 8;
	add.s32 	%r36, %r36, %r7;
	add.s64 	%rd55, %rd55, 32;
	setp.ne.s32 	%p6, %r37, 0;
	@%p6 bra 	$L__BB0_4;
$L__BB0_5:
	setp.eq.s32 	%p7, %r4, 0;
	@%p7 bra 	$L__BB0_13;
	and.b32  	%r13, %r19, 3;
	setp.lt.u32 	%p8, %r4, 4;
	@%p8 bra 	$L__BB0_8;
	add.s32 	%r28, %r39, %r3;
	mul.wide.u32 	%rd22, %r28, 4;
	add.s64 	%rd23, %rd2, %rd22;
	ld.global.nc.f32 	%f43, [%rd23];
	mad.lo.s32 	%r29, %r39, %r18, %r2;
	mul.wide.s32 	%rd24, %r29, 4;
	add.s64 	%rd25, %rd1, %rd24;
	ld.global.nc.f32 	%f44, [%rd25];
	fma.rn.f32 	%f45, %f43, %f44, %f72;
	cvt.u64.u32 	%rd26, %r3;
	cvt.u64.u32 	%rd27, %r39;
	add.s64 	%rd28, %rd27, %rd26;
	shl.b64 	%rd29, %rd28, 2;
	add.s64 	%rd30, %rd2, %rd29;
	ld.global.nc.f32 	%f46, [%rd30+4];
	mul.wide.s32 	%rd31, %r18, 4;
	add.s64 	%rd32, %rd25, %rd31;
	ld.global.nc.f32 	%f47, [%rd32];
	fma.rn.f32 	%f48, %f46, %f47, %f45;
	ld.global.nc.f32 	%f49, [%rd30+8];
	add.s64 	%rd33, %rd32, %rd31;
	ld.global.nc.f32 	%f50, [%rd33];
	fma.rn.f32 	%f51, %f49, %f50, %f48;
	ld.global.nc.f32 	%f52, [%rd30+12];
	add.s64 	%rd34, %rd33, %rd31;
	ld.global.nc.f32 	%f53, [%rd34];
	fma.rn.f32 	%f72, %f52, %f53, %f51;
	add.s32 	%r39, %r39, 4;
$L__BB0_8:
	setp.eq.s32 	%p9, %r13, 0;
	@%p9 bra 	$L__BB0_13;
	setp.eq.s32 	%p10, %r13, 1;
	@%p10 bra 	$L__BB0_11;
	add.s32 	%r30, %r39, %r3;
	mul.wide.u32 	%rd35, %r30, 4;
	add.s64 	%rd36, %rd2, %rd35;
	ld.global.nc.f32 	%f55, [%rd36];
	mad.lo.s32 	%r31, %r39, %r18, %r2;
	mul.wide.s32 	%rd37, %r31, 4;
	add.s64 	%rd38, %rd1, %rd37;
	ld.global.nc.f32 	%f56, [%rd38];
	fma.rn.f32 	%f57, %f55, %f56, %f72;
	cvt.u64.u32 	%rd39, %r3;
	cvt.u64.u32 	%rd40, %r39;
	add.s64 	%rd41, %rd40, %rd39;
	shl.b64 	%rd42, %rd41, 2;
	add.s64 	%rd43, %rd2, %rd42;
	ld.global.nc.f32 	%f58, [%rd43+4];
	mul.wide.s32 	%rd44, %r18, 4;
	add.s64 	%rd45, %rd38, %rd44;
	ld.global.nc.f32 	%f59, [%rd45];
	fma.rn.f32 	%f72, %f58, %f59, %f57;
	add.s32 	%r39, %r39, 2;
$L__BB0_11:
	and.b32  	%r32, %r19, 1;
	setp.eq.b32 	%p11, %r32, 1;
	not.pred 	%p12, %p11;
	@%p12 bra 	$L__BB0_13;
	add.s32 	%r33, %r39, %r3;
	mul.wide.u32 	%rd46, %r33, 4;
	add.s64 	%rd47, %rd2, %rd46;
	ld.global.nc.f32 	%f60, [%rd47];
	mad.lo.s32 	%r34, %r39, %r18, %r2;
	mul.wide.s32 	%rd48, %r34, 4;
	add.s64 	%rd49, %rd1, %rd48;
	ld.global.nc.f32 	%f61, [%rd49];
	fma.rn.f32 	%f72, %f60, %f61, %f72;
$L__BB0_13:
	mad.lo.s32 	%r35, %r18, %r1, %r2;
	cvta.to.global.u64 	%rd50, %rd6;
	mul.wide.s32 	%rd51, %r35, 4;
	add.s64 	%rd52, %rd50, %rd51;
	ld.global.nc.f32 	%f62, [%rd52];
	mul.f32 	%f63, %f14, %f62;
	fma.rn.f32 	%f64, %f13, %f72, %f63;
	cvta.to.global.u64 	%rd53, %rd7;
	add.s64 	%rd54, %rd53, %rd51;
	st.global.f32 	[%rd54], %f64;
$L__BB0_14:
	ret;

}
	// .globl	_Z10gemm_tilediiiPKfS0_S0_Pfff
.visible .entry _Z10gemm_tilediiiPKfS0_S0_Pfff(
	.param .u32 _Z10gemm_tilediiiPKfS0_S0_Pfff_param_0,
	.param .u32 _Z10gemm_tilediiiPKfS0_S0_Pfff_param_1,
	.param .u32 _Z10gemm_tilediiiPKfS0_S0_Pfff_param_2,
	.param .u64 .ptr .align 1 _Z10gemm_tilediiiPKfS0_S0_Pfff_param_3,
	.param .u64 .ptr .align 1 _Z10gemm_tilediiiPKfS0_S0_Pfff_param_4,
	.param .u64 .ptr .align 1 _Z10gemm_tilediiiPKfS0_S0_Pfff_param_5,
	.param .u64 .ptr .align 1 _Z10gemm_tilediiiPKfS0_S0_Pfff_param_6,
	.param .f32 _Z10gemm_tilediiiPKfS0_S0_Pfff_param_7,
	.param .f32 _Z10gemm_tilediiiPKfS0_S0_Pfff_param_8
)
{
	.reg .pred 	%p<26>;
	.reg .b32 	%r<61>;
	.reg .b32 	%f<187>;
	.reg .b64 	%rd<24>;
	// demoted variable
	.shared .align 4 .b8 _ZZ10gemm_tilediiiPKfS0_S0_PfffE2As[1024];
	// demoted variable
	.shared .align 4 .b8 _ZZ10gemm_tilediiiPKfS0_S0_PfffE2Bs[1024];
	ld.param.u32 	%r32, [_Z10gemm_tilediiiPKfS0_S0_Pfff_param_0];
	ld.param.u32 	%r33, [_Z10gemm_tilediiiPKfS0_S0_Pfff_param_1];
	ld.param.u32 	%r34, [_Z10gemm_tilediiiPKfS0_S0_Pfff_param_2];
	ld.param.u64 	%rd6, [_Z10gemm_tilediiiPKfS0_S0_Pfff_param_3];
	ld.param.u64 	%rd7, [_Z10gemm_tilediiiPKfS0_S0_Pfff_param_4];
	ld.param.f32 	%f21, [_Z10gemm_tilediiiPKfS0_S0_Pfff_param_8];
	cvta.to.global.u64 	%rd1, %rd7;
	cvta.to.global.u64 	%rd2, %rd6;
	mov.u32 	%r35, %ntid.y;
	mov.u32 	%r36, %ctaid.y;
	mov.u32 	%r1, %tid.y;
	mad.lo.s32 	%r2, %r35, %r36, %r1;
	mov.u32 	%r37, %ntid.x;
	mov.u32 	%r38, %ctaid.x;
	mov.u32 	%r3, %tid.x;
	mad.lo.s32 	%r4, %r37, %r38, %r3;
	setp.lt.s32 	%p1, %r34, 1;
	mov.f32 	%f186, 0f00000000;
	@%p1 bra 	$L__BB1_19;
	add.s32 	%r5, %r34, 15;
	mul.lo.s32 	%r6, %r34, %r2;
	shl.b32 	%r40, %r1, 6;
	mov.u32 	%r41, _ZZ10gemm_tilediiiPKfS0_S0_PfffE2As;
	add.s32 	%r7, %r41, %r40;
	shl.b32 	%r42, %r3, 2;
	add.s32 	%r8, %r7, %r42;
	mov.u32 	%r43, _ZZ10gemm_tilediiiPKfS0_S0_PfffE2Bs;
	add.s32 	%r10, %r43, %r42;
	add.s32 	%r9, %r10, %r40;
	setp.lt.u32 	%p2, %r34, 17;
	mov.f32 	%f186, 0f00000000;
	mov.b32 	%r60, 0;
	@%p2 bra 	$L__BB1_13;
	shr.u32 	%r44, %r5, 4;
	and.b32  	%r45, %r44, 134217726;
	neg.s32 	%r59, %r45;
	add.s32 	%r46, %r1, 16;
	mad.lo.s32 	%r57, %r33, %r46, %r4;
	shl.b32 	%r13, %r33, 5;
	mad.lo.s32 	%r56, %r1, %r33, %r4;
	add.s32 	%r54, %r3, %r6;
	mov.f32 	%f186, 0f00000000;
	mov.u32 	%r55, %r3;
	mov.u32 	%r58, %r1;
$L__BB1_3:
	setp.ge.s32 	%p3, %r2, %r32;
	setp.ge.s32 	%p4, %r55, %r34;
	mul.wide.s32 	%rd8, %r54, 4;
	add.s64 	%rd3, %rd2, %rd8;
	mov.f32 	%f178, 0f00000000;
	or.pred  	%p5, %p3, %p4;
	@%p5 bra 	$L__BB1_5;
	ld.global.nc.f32 	%f178, [%rd3];
$L__BB1_5:
	setp.ge.s32 	%p6, %r4, %r33;
	st.shared.f32 	[%r8], %f178;
	setp.ge.s32 	%p7, %r58, %r34;
	mov.f32 	%f179, 0f00000000;
	or.pred  	%p8, %p6, %p7;
	@%p8 bra 	$L__BB1_7;
	mul.wide.s32 	%rd9, %r56, 4;
	add.s64 	%rd10, %rd1, %rd9;
	ld.global.nc.f32 	%f179, [%rd10];
$L__BB1_7:
	st.shared.f32 	[%r9], %f179;
	bar.sync 	0;
	ld.shared.f32 	%f29, [%r7];
	ld.shared.f32 	%f30, [%r10];
	fma.rn.f32 	%f31, %f29, %f30, %f186;
	ld.shared.f32 	%f32, [%r7+4];
	ld.shared.f32 	%f33, [%r10+64];
	fma.rn.f32 	%f34, %f32, %f33, %f31;
	ld.shared.f32 	%f35, [%r7+8];
	ld.shared.f32 	%f36, [%r10+128];
	fma.rn.f32 	%f37, %f35, %f36, %f34;
	ld.shared.f32 	%f38, [%r7+12];
	ld.shared.f32 	%f39, [%r10+192];
	fma.rn.f32 	%f40, %f38, %f39, %f37;
	ld.shared.f32 	%f41, [%r7+16];
	ld.shared.f32 	%f42, [%r10+256];
	fma.rn.f32 	%f43, %f41, %f42, %f40;
	ld.shared.f32 	%f44, [%r7+20];
	ld.shared.f32 	%f45, [%r10+320];
	fma.rn.f32 	%f46, %f44, %f45, %f43;
	ld.shared.f32 	%f47, [%r7+24];
	ld.shared.f32 	%f48, [%r10+384];
	fma.rn.f32 	%f49, %f47, %f48, %f46;
	ld.shared.f32 	%f50, [%r7+28];
	ld.shared.f32 	%f51, [%r10+448];
	fma.rn.f32 	%f52, %f50, %f51, %f49;
	ld.shared.f32 	%f53, [%r7+32];
	ld.shared.f32 	%f54, [%r10+512];
	fma.rn.f32 	%f55, %f53, %f54, %f52;
	ld.shared.f32 	%f56, [%r7+36];
	ld.shared.f32 	%f57, [%r10+576];
	fma.rn.f32 	%f58, %f56, %f57, %f55;
	ld.shared.f32 	%f59, [%r7+40];
	ld.shared.f32 	%f60, [%r10+640];
	fma.rn.f32 	%f61, %f59, %f60, %f58;
	ld.shared.f32 	%f62, [%r7+44];
	ld.shared.f32 	%f63, [%r10+704];
	fma.rn.f32 	%f64, %f62, %f63, %f61;
	ld.shared.f32 	%f65, [%r7+48];
	ld.shared.f32 	%f66, [%r10+768];
	fma.rn.f32 	%f67, %f65, %f66, %f64;
	ld.shared.f32 	%f68, [%r7+52];
	ld.shared.f32 	%f69, [%r10+832];
	fma.rn.f32 	%f70, %f68, %f69, %f67;
	ld.shared.f32 	%f71, [%r7+56];
	ld.shared.f32 	%f72, [%r10+896];
	fma.rn.f32 	%f73, %f71, %f72, %f70;
	ld.shared.f32 	%f74, [%r7+60];
	ld.shared.f32 	%f75, [%r10+960];
	fma.rn.f32 	%f6, %f74, %f75, %f73;
	bar.sync 	0;
	add.s32 	%r47, %r55, 16;
	setp.ge.s32 	%p10, %r47, %r34;
	mov.f32 	%f180, 0f00000000;
	or.pred  	%p11, %p3, %p10;
	@%p11 bra 	$L__BB1_9;
	ld.global.nc.f32 	%f180, [%rd3+64];
$L__BB1_9:
	st.shared.f32 	[%r8], %f180;
	add.s32 	%r48, %r58, 16;
	setp.ge.s32 	%p13, %r48, %r34;
	mov.f32 	%f181, 0f00000000;
	or.pred  	%p14, %p6, %p13;
	@%p14 bra 	$L__BB1_11;
	mul.wide.s32 	%rd11, %r57, 4;
	add.s64 	%rd12, %rd1, %rd11;
	ld.global.nc.f32 	%f181, [%rd12];
$L__BB1_11:
	st.shared.f32 	[%r9], %f181;
	bar.sync 	0;
	ld.shared.f32 	%f77, [%r7];
	ld.shared.f32 	%f78, [%r10];
	fma.rn.f32 	%f79, %f77, %f78, %f6;
	ld.shared.f32 	%f80, [%r7+4];
	ld.shared.f32 	%f81, [%r10+64];
	fma.rn.f32 	%f82, %f80, %f81, %f79;
	ld.shared.f32 	%f83, [%r7+8];
	ld.shared.f32 	%f84, [%r10+128];
	fma.rn.f32 	%f85, %f83, %f84, %f82;
	ld.shared.f32 	%f86, [%r7+12];
	ld.shared.f32 	%f87, [%r10+192];
	fma.rn.f32 	%f88, %f86, %f87, %f85;
	ld.shared.f32 	%f89, [%r7+16];
	ld.shared.f32 	%f90, [%r10+256];
	fma.rn.f32 	%f91, %f89, %f90, %f88;
	ld.shared.f32 	%f92, [%r7+20];
	ld.shared.f32 	%f93, [%r10+320];
	fma.rn.f32 	%f94, %f92, %f93, %f91;
	ld.shared.f32 	%f95, [%r7+24];
	ld.shared.f32 	%f96, [%r10+384];
	fma.rn.f32 	%f97, %f95, %f96, %f94;
	ld.shared.f32 	%f98, [%r7+28];
	ld.shared.f32 	%f99, [%r10+448];
	fma.rn.f32 	%f100, %f98, %f99, %f97;
	ld.shared.f32 	%f101, [%r7+32];
	ld.shared.f32 	%f102, [%r10+512];
	fma.rn.f32 	%f103, %f101, %f102, %f100;
	ld.shared.f32 	%f104, [%r7+36];
	ld.shared.f32 	%f105, [%r10+576];
	fma.rn.f32 	%f106, %f104, %f105, %f103;
	ld.shared.f32 	%f107, [%r7+40];
	ld.shared.f32 	%f108, [%r10+640];
	fma.rn.f32 	%f109, %f107, %f108, %f106;
	ld.shared.f32 	%f110, [%r7+44];
	ld.shared.f32 	%f111, [%r10+704];
	fma.rn.f32 	%f112, %f110, %f111, %f109;
	ld.shared.f32 	%f113, [%r7+48];
	ld.shared.f32 	%f114, [%r10+768];
	fma.rn.f32 	%f115, %f113, %f114, %f112;
	ld.shared.f32 	%f116, [%r7+52];
	ld.shared.f32 	%f117, [%r10+832];
	fma.rn.f32 	%f118, %f116, %f117, %f115;
	ld.shared.f32 	%f119, [%r7+56];
	ld.shared.f32 	%f120, [%r10+896];
	fma.rn.f32 	%f121, %f119, %f120, %f118;
	ld.shared.f32 	%f122, [%r7+60];
	ld.shared.f32 	%f123, [%r10+960];
	fma.rn.f32 	%f186, %f122, %f123, %f121;
	bar.sync 	0;
	add.s32 	%r59, %r59, 2;
	add.s32 	%r58, %r58, 32;
	add.s32 	%r57, %r57, %r13;
	add.s32 	%r56, %r56, %r13;
	add.s32 	%r55, %r55, 32;
	add.s32 	%r54, %r54, 32;
	setp.ne.s32 	%p15, %r59, 0;
	@%p15 bra 	$L__BB1_3;
	and.b32  	%r60, %r5, 2147483616;
$L__BB1_13:
	and.b32  	%r49, %r5, 16;
	setp.eq.s32 	%p16, %r49, 0;
	@%p16 bra 	$L__BB1_19;
	setp.ge.s32 	%p17, %r2, %r32;
	add.s32 	%r50, %r60, %r3;
	add.s32 	%r31, %r60, %r1;
	setp.ge.s32 	%p18, %r50, %r34;
	mov.f32 	%f184, 0f00000000;
	or.pred  	%p19, %p17, %p18;
	@%p19 bra 	$L__BB1_16;
	add.s32 	%r51, %r50, %r6;
	mul.wide.s32 	%rd13, %r51, 4;
	add.s64 	%rd14, %rd2, %rd13;
	ld.global.nc.f32 	%f184, [%rd14];
$L__BB1_16:
	setp.ge.s32 	%p20, %r4, %r33;
	st.shared.f32 	[%r8], %f184;
	setp.ge.s32 	%p21, %r31, %r34;
	mov.f32 	%f185, 0f00000000;
	or.pred  	%p22, %p20, %p21;
	@%p22 bra 	$L__BB1_18;
	mad.lo.s32 	%r52, %r31, %r33, %r4;
	mul.wide.s32 	%rd15, %r52, 4;
	add.s64 	%rd16, %rd1, %rd15;
	ld.global.nc.f32 	%f185, [%rd16];
$L__BB1_18:
	st.shared.f32 	[%r9], %f185;
	bar.sync 	0;
	ld.shared.f32 	%f126, [%r7];
	ld.shared.f32 	%f127, [%r10];
	fma.rn.f32 	%f128, %f126, %f127, %f186;
	ld.shared.f32 	%f129, [%r7+4];
	ld.shared.f32 	%f130, [%r10+64];
	fma.rn.f32 	%f131, %f129, %f130, %f128;
	ld.shared.f32 	%f132, [%r7+8];
	ld.shared.f32 	%f133, [%r10+128];
	fma.rn.f32 	%f134, %f132, %f133, %f131;
	ld.shared.f32 	%f135, [%r7+12];
	ld.shared.f32 	%f136, [%r10+192];
	fma.rn.f32 	%f137, %f135, %f136, %f134;
	ld.shared.f32 	%f138, [%r7+16];
	ld.shared.f32 	%f139, [%r10+256];
	fma.rn.f32 	%f140, %f138, %f139, %f137;
	ld.shared.f32 	%f141, [%r7+20];
	ld.shared.f32 	%f142, [%r10+320];
	fma.rn.f32 	%f143, %f141, %f142, %f140;
	ld.shared.f32 	%f144, [%r7+24];
	ld.shared.f32 	%f145, [%r10+384];
	fma.rn.f32 	%f146, %f144, %f145, %f143;
	ld.shared.f32 	%f147, [%r7+28];
	ld.shared.f32 	%f148, [%r10+448];
	fma.rn.f32 	%f149, %f147, %f148, %f146;
	ld.shared.f32 	%f150, [%r7+32];
	ld.shared.f32 	%f151, [%r10+512];
	fma.rn.f32 	%f152, %f150, %f151, %f149;
	ld.shared.f32 	%f153, [%r7+36];
	ld.shared.f32 	%f154, [%r10+576];
	fma.rn.f32 	%f155, %f153, %f154, %f152;
	ld.shared.f32 	%f156, [%r7+40];
	ld.shared.f32 	%f157, [%r10+640];
	fma.rn.f32 	%f158, %f156, %f157, %f155;
	ld.shared.f32 	%f159, [%r7+44];
	ld.shared.f32 	%f160, [%r10+704];
	fma.rn.f32 	%f161, %f159, %f160, %f158;
	ld.shared.f32 	%f162, [%r7+48];
	ld.shared.f32 	%f163, [%r10+768];
	fma.rn.f32 	%f164, %f162, %f163, %f161;
	ld.shared.f32 	%f165, [%r7+52];
	ld.shared.f32 	%f166, [%r10+832];
	fma.rn.f32 	%f167, %f165, %f166, %f164;
	ld.shared.f32 	%f168, [%r7+56];
	ld.shared.f32 	%f169, [%r10+896];
	fma.rn.f32 	%f170, %f168, %f169, %f167;
	ld.shared.f32 	%f171, [%r7+60];
	ld.shared.f32 	%f172, [%r10+960];
	fma.rn.f32 	%f186, %f171, %f172, %f170;
	bar.sync 	0;
$L__BB1_19:
	setp.ge.s32 	%p23, %r2, %r32;
	setp.ge.s32 	%p24, %r4, %r33;
	or.pred  	%p25, %p23, %p24;
	@%p25 bra 	$L__BB1_21;
	ld.param.f32 	%f176, [_Z10gemm_tilediiiPKfS0_S0_Pfff_param_7];
	ld.param.u64 	%rd23, [_Z10gemm_tilediiiPKfS0_S0_Pfff_param_6];
	ld.param.u64 	%rd22, [_Z10gemm_tilediiiPKfS0_S0_Pfff_param_5];
	mad.lo.s32 	%r53, %r33, %r2, %r4;
	cvta.to.global.u64 	%rd17, %rd22;
	mul.wide.s32 	%rd18, %r53, 4;
	add.s64 	%rd19, %rd17, %rd18;
	ld.global.nc.f32 	%f173, [%rd19];
	mul.f32 	%f174, %f21, %f173;
	fma.rn.f32 	%f175, %f176, %f186, %f174;
	cvta.to.global.u64 	%rd20, %rd23;
	add.s64 	%rd21, %rd20, %rd18;
	st.global.f32 	[%rd21], %f175;
$L__BB1_21:
	ret;

}


// ===== COMPILED SASS (sm_100) =====

	.target	sm_100

	.elftype	@"ET_EXEC"


//--------------------- .note.nv.tkinfo           --------------------------
	.section	.note.nv.tkinfo,"",@"SHT_NOTE"
	.sectionflags	@"SHF_NOTE_NV_TKINFO"
	.tkinfo
        /*0018*/ 	.word	0x00000002
        /*0030*/ 	.string	""
        /*0030*/ 	.string	"ptxas"
        /*0030*/ 	.string	"Cuda compilation tools, release 13.0, V13.0.88"
        /*0030*/ 	.string	"Build cuda_13.0.r13.0/compiler.36424714_0"
        /*0030*/ 	.string	"-arch sm_100 -m 64 "



//--------------------- .note.nv.cuinfo           --------------------------
	.section	.note.nv.cuinfo,"",@"SHT_NOTE"
	.sectionflags	@"SHF_NOTE_NV_CUINFO"
        /*0018*/ 	.short	0x0002
        /*001a*/ 	.short	0x0064
        /*001c*/ 	.short	0x0082
	.zero		2


//--------------------- .nv.info                  --------------------------
	.section	.nv.info,"",@"SHT_CUDA_INFO"
	.align	4


	//----- nvinfo : EIATTR_REGCOUNT
	.align		4
        /*0000*/ 	.byte	0x04, 0x2f
        /*0002*/ 	.short	(.L_1 - .L_0)
	.align		4
.L_0:
        /*0004*/ 	.word	index@(_Z10gemm_naiveiiiPKfS0_S0_Pfff)
        /*0008*/ 	.word	0x00000020


	//----- nvinfo : EIATTR_FRAME_SIZE
	.align		4
.L_1:
        /*000c*/ 	.byte	0x04, 0x11
        /*000e*/ 	.short	(.L_3 - .L_2)
	.align		4
.L_2:
        /*0010*/ 	.word	index@(_Z10gemm_naiveiiiPKfS0_S0_Pfff)
        /*0014*/ 	.word	0x00000000


	//----- nvinfo : EIATTR_REGCOUNT
	.align		4
.L_3:
        /*0018*/ 	.byte	0x04, 0x2f
        /*001a*/ 	.short	(.L_5 - .L_4)
	.align		4
.L_4:
        /*001c*/ 	.word	index@(_Z10gemm_tilediiiPKfS0_S0_Pfff)
        /*0020*/ 	.word	0x00000020


	//----- nvinfo : EIATTR_FRAME_SIZE
	.align		4
.L_5:
        /*0024*/ 	.byte	0x04, 0x11
        /*0026*/ 	.short	(.L_7 - .L_6)
	.align		4
.L_6:
        /*0028*/ 	.word	index@(_Z10gemm_tilediiiPKfS0_S0_Pfff)
        /*002c*/ 	.word	0x00000000


	//----- nvinfo : EIATTR_MIN_STACK_SIZE
	.align		4
.L_7:
        /*0030*/ 	.byte	0x04, 0x12
        /*0032*/ 	.short	(.L_9 - .L_8)
	.align		4
.L_8:
        /*0034*/ 	.word	index@(_Z10gemm_tilediiiPKfS0_S0_Pfff)
        /*0038*/ 	.word	0x00000000


	//----- nvinfo : EIATTR_MIN_STACK_SIZE
	.align		4
.L_9:
        /*003c*/ 	.byte	0x04, 0x12
        /*003e*/ 	.short	(.L_11 - .L_10)
	.align		4
.L_10:
        /*0040*/ 	.word	index@(_Z10gemm_naiveiiiPKfS0_S0_Pfff)
        /*0044*/ 	.word	0x00000000
.L_11:


//--------------------- .nv.compat                --------------------------
	.section	.nv.compat,"",@"SHT_CUDA_COMPAT_INFO"
	.align	4
        /*0000*/ 	.byte	0x02, 0x09, 0x00, 0x00, 0x02, 0x02, 0x01, 0x00, 0x02, 0x05, 0x05, 0x00, 0x03, 0x07, 0x01, 0x01
        /*0010*/ 	.byte	0x02, 0x03, 0x00, 0x00, 0x02, 0x06, 0x01, 0x00, 0x04, 0x0b, 0x08, 0x00, 0x09, 0x00, 0x00, 0x00
        /*0020*/ 	.byte	0x00, 0x00, 0x00, 0x00


//--------------------- .nv.info._Z10gemm_tilediiiPKfS0_S0_Pfff --------------------------
	.section	.nv.info._Z10gemm_tilediiiPKfS0_S0_Pfff,"",@"SHT_CUDA_INFO"
	.sectionflags	@""
	.align	4


	//----- nvinfo : EIATTR_CUDA_API_VERSION
	.align		4
        /*0000*/ 	.byte	0x04, 0x37
        /*0002*/ 	.short	(.L_13 - .L_12)
.L_12:
        /*0004*/ 	.word	0x00000082


	//----- nvinfo : EIATTR_KPARAM_INFO
	.align		4
.L_13:
        /*0008*/ 	.byte	0x04, 0x17
        /*000a*/ 	.short	(.L_15 - .L_14)
.L_14:
        /*000c*/ 	.word	0x00000000
        /*0010*/ 	.short	0x0008
        /*0012*/ 	.short	0x0034
        /*0014*/ 	.byte	0x00, 0xf0, 0x11, 0x00


	//----- nvinfo : EIATTR_KPARAM_INFO
	.align		4
.L_15:
        /*0018*/ 	.byte	0x04, 0x17
        /*001a*/ 	.short	(.L_17 - .L_16)
.L_16:
        /*001c*/ 	.word	0x00000000
        /*0020*/ 	.short	0x0007
        /*0022*/ 	.short	0x0030
        /*0024*/ 	.byte	0x00, 0xf0, 0x11, 0x00


	//----- nvinfo : EIATTR_KPARAM_INFO
	.align		4
.L_17:
        /*0028*/ 	.byte	0x04, 0x17
        /*002a*/ 	.short	(.L_19 - .L_18)
.L_18:
        /*002c*/ 	.word	0x00000000
        /*0030*/ 	.short	0x0006
        /*0032*/ 	.short	0x0028
        /*0034*/ 	.byte	0x00, 0xf5, 0x21, 0x00


	//----- nvinfo : EIATTR_KPARAM_INFO
	.align		4
.L_19:
        /*0038*/ 	.byte	0x04, 0x17
        /*003a*/ 	.short	(.L_21 - .L_20)
.L_20:
        /*003c*/ 	.word	0x00000000
        /*0040*/ 	.short	0x0005
        /*0042*/ 	.short	0x0020
        /*0044*/ 	.byte	0x00, 0xf5, 0x21, 0x00


	//----- nvinfo : EIATTR_KPARAM_INFO
	.align		4
.L_21:
        /*0048*/ 	.byte	0x04, 0x17
        /*004a*/ 	.short	(.L_23 - .L_22)
.L_22:
        /*004c*/ 	.word	0x00000000
        /*0050*/ 	.short	0x0004
        /*0052*/ 	.short	0x0018
        /*0054*/ 	.byte	0x00, 0xf5, 0x21, 0x00


	//----- nvinfo : EIATTR_KPARAM_INFO
	.align		4
.L_23:
        /*0058*/ 	.byte	0x04, 0x17
        /*005a*/ 	.short	(.L_25 - .L_24)
.L_24:
        /*005c*/ 	.word	0x00000000
        /*0060*/ 	.short	0x0003
        /*0062*/ 	.short	0x0010
        /*0064*/ 	.byte	0x00, 0xf5, 0x21, 0x00


	//----- nvinfo : EIATTR_KPARAM_INFO
	.align		4
.L_25:
        /*0068*/ 	.byte	0x04, 0x17
        /*006a*/ 	.short	(.L_27 - .L_26)
.L_26:
        /*006c*/ 	.word	0x00000000
        /*0070*/ 	.short	0x0002
        /*0072*/ 	.short	0x0008
        /*0074*/ 	.byte	0x00, 0xf0, 0x11, 0x00


	//----- nvinfo : EIATTR_KPARAM_INFO
	.align		4
.L_27:
        /*0078*/ 	.byte	0x04, 0x17
        /*007a*/ 	.short	(.L_29 - .L_28)
.L_28:
        /*007c*/ 	.word	0x00000000
        /*0080*/ 	.short	0x0001
        /*0082*/ 	.short	0x0004
        /*0084*/ 	.byte	0x00, 0xf0, 0x11, 0x00


	//----- nvinfo : EIATTR_KPARAM_INFO
	.align		4
.L_29:
        /*0088*/ 	.byte	0x04, 0x17
        /*008a*/ 	.short	(.L_31 - .L_30)
.L_30:
        /*008c*/ 	.word	0x00000000
        /*0090*/ 	.short	0x0000
        /*0092*/ 	.short	0x0000
        /*0094*/ 	.byte	0x00, 0xf0, 0x11, 0x00


	//----- nvinfo : EIATTR_SPARSE_MMA_MASK
	.align		4
.L_31:
        /*0098*/ 	.byte	0x03, 0x50
        /*009a*/ 	.short	0x0000


	//----- nvinfo : EIATTR_MAXREG_COUNT
	.align		4
        /*009c*/ 	.byte	0x03, 0x1b
        /*009e*/ 	.short	0x00ff


	//----- nvinfo : EIATTR_NUM_BARRIERS
	.align		4
        /*00a0*/ 	.byte	0x02, 0x4c
        /*00a2*/ 	.byte	0x01
	.zero		1


	//----- nvinfo : EIATTR_MERCURY_ISA_VERSION
	.align		4
        /*00a4*/ 	.byte	0x03, 0x5f
        /*00a6*/ 	.short	0x0101


	//----- nvinfo : EIATTR_VRC_CTA_INIT_COUNT
	.align		4
        /*00a8*/ 	.byte	0x02, 0x4a
	.zero		1
	.zero		1


	//----- nvinfo : EIATTR_EXIT_INSTR_OFFSETS
	.align		4
        /*00ac*/ 	.byte	0x04, 0x1c
        /*00ae*/ 	.short	(.L_33 - .L_32)


	//   ....[0]....
.L_32:
        /*00b0*/ 	.word	0x00000d80


	//   ....[1]....
        /*00b4*/ 	.word	0x00000e30


	//----- nvinfo : EIATTR_CBANK_PARAM_SIZE
	.align		4
.L_33:
        /*00b8*/ 	.byte	0x03, 0x19
        /*00ba*/ 	.short	0x0038


	//----- nvinfo : EIATTR_PARAM_CBANK
	.align		4
        /*00bc*/ 	.byte	0x04, 0x0a
        /*00be*/ 	.short	(.L_35 - .L_34)
	.align		4
.L_34:
        /*00c0*/ 	.word	index@(.nv.constant0._Z10gemm_tilediiiPKfS0_S0_Pfff)
        /*00c4*/ 	.short	0x0380
        /*00c6*/ 	.short	0x0038


	//----- nvinfo : EIATTR_SW_WAR
	.align		4
.L_35:
        /*00c8*/ 	.byte	0x04, 0x36
        /*00ca*/ 	.short	(.L_37 - .L_36)
.L_36:
        /*00cc*/ 	.word	0x00000008
.L_37:


//--------------------- .nv.info._Z10gemm_naiveiiiPKfS0_S0_Pfff --------------------------
	.section	.nv.info._Z10gemm_naiveiiiPKfS0_S0_Pfff,"",@"SHT_CUDA_INFO"
	.sectionflags	@""
	.align	4


	//----- nvinfo : EIATTR_CUDA_API_VERSION
	.align		4
        /*0000*/ 	.byte	0x04, 0x37
        /*0002*/ 	.short	(.L_39 - .L_38)
.L_38:
        /*0004*/ 	.word	0x00000082


	//----- nvinfo : EIATTR_KPARAM_INFO
	.align		4
.L_39:
        /*0008*/ 	.byte	0x04, 0x17
        /*000a*/ 	.short	(.L_41 - .L_40)
.L_40:
        /*000c*/ 	.word	0x00000000
        /*0010*/ 	.short	0x0008
        /*0012*/ 	.short	0x0034
        /*0014*/ 	.byte	0x00, 0xf0, 0x11, 0x00


	//----- nvinfo : EIATTR_KPARAM_INFO
	.align		4
.L_41:
        /*0018*/ 	.byte	0x04, 0x17
        /*001a*/ 	.short	(.L_43 - .L_42)
.L_42:
        /*001c*/ 	.word	0x00000000
        /*0020*/ 	.short	0x0007
        /*0022*/ 	.short	0x0030
        /*0024*/ 	.byte	0x00, 0xf0, 0x11, 0x00


	//----- nvinfo : EIATTR_KPARAM_INFO
	.align		4
.L_43:
        /*0028*/ 	.byte	0x04, 0x17
        /*002a*/ 	.short	(.L_45 - .L_44)
.L_44:
        /*002c*/ 	.word	0x00000000
        /*0030*/ 	.short	0x0006
        /*0032*/ 	.short	0x0028
        /*0034*/ 	.byte	0x00, 0xf5, 0x21, 0x00


	//----- nvinfo : EIATTR_KPARAM_INFO
	.align		4
.L_45:
        /*0038*/ 	.byte	0x04, 0x17
        /*003a*/ 	.short	(.L_47 - .L_46)
.L_46:
        /*003c*/ 	.word	0x00000000
        /*0040*/ 	.short	0x0005
        /*0042*/ 	.short	0x0020
        /*0044*/ 	.byte	0x00, 0xf5, 0x21, 0x00


	//----- nvinfo : EIATTR_KPARAM_INFO
	.align		4
.L_47:
        /*0048*/ 	.byte	0x04, 0x17
        /*004a*/ 	.short	(.L_49 - .L_48)
.L_48:
        /*004c*/ 	.word	0x00000000
        /*0050*/ 	.short	0x0004
        /*0052*/ 	.short	0x0018
        /*0054*/ 	.byte	0x00, 0xf5, 0x21, 0x00


	//----- nvinfo : EIATTR_KPARAM_INFO
	.align		4
.L_49:
        /*0058*/ 	.byte	0x04, 0x17
        /*005a*/ 	.short	(.L_51 - .L_50)
.L_50:
        /*005c*/ 	.word	0x00000000
        /*0060*/ 	.short	0x0003
        /*0062*/ 	.short	0x0010
        /*0064*/ 	.byte	0x00, 0xf5, 0x21, 0x00


	//----- nvinfo : EIATTR_KPARAM_INFO
	.align		4
.L_51:
        /*0068*/ 	.byte	0x04, 0x17
        /*006a*/ 	.short	(.L_53 - .L_52)
.L_52:
        /*006c*/ 	.word	0x00000000
        /*0070*/ 	.short	0x0002
        /*0072*/ 	.short	0x0008
        /*0074*/ 	.byte	0x00, 0xf0, 0x11, 0x00


	//----- nvinfo : EIATTR_KPARAM_INFO
	.align		4
.L_53:
        /*0078*/ 	.byte	0x04, 0x17
        /*007a*/ 	.short	(.L_55 - .L_54)
.L_54:
        /*007c*/ 	.word	0x00000000
        /*0080*/ 	.short	0x0001
        /*0082*/ 	.short	0x0004
        /*0084*/ 	.byte	0x00, 0xf0, 0x11, 0x00


	//----- nvinfo : EIATTR_KPARAM_INFO
	.align		4
.L_55:
        /*0088*/ 	.byte	0x04, 0x17
        /*008a*/ 	.short	(.L_57 - .L_56)
.L_56:
        /*008c*/ 	.word	0x00000000
        /*0090*/ 	.short	0x0000
        /*0092*/ 	.short	0x0000
        /*0094*/ 	.byte	0x00, 0xf0, 0x11, 0x00


	//----- nvinfo : EIATTR_SPARSE_MMA_MASK
	.align		4
.L_57:
        /*0098*/ 	.byte	0x03, 0x50
        /*009a*/ 	.short	0x0000


	//----- nvinfo : EIATTR_MAXREG_COUNT
	.align		4
        /*009c*/ 	.byte	0x03, 0x1b
        /*009e*/ 	.short	0x00ff


	//----- nvinfo : EIATTR_MERCURY_ISA_VERSION
	.align		4
        /*00a0*/ 	.byte	0x03, 0x5f
        /*00a2*/ 	.short	0x0101


	//----- nvinfo : EIATTR_VRC_CTA_INIT_COUNT
	.align		4
        /*00a4*/ 	.byte	0x02, 0x4a
	.zero		1
	.zero		1


	//----- nvinfo : EIATTR_EXIT_INSTR_OFFSETS
	.align		4
        /*00a8*/ 	.byte	0x04, 0x1c
        /*00aa*/ 	.short	(.L_59 - .L_58)


	//   ....[0]....
.L_58:
        /*00ac*/ 	.word	0x000000c0


	//   ....[1]....
        /*00b0*/ 	.word	0x00000940


	//----- nvinfo : EIATTR_CBANK_PARAM_SIZE
	.align		4
.L_59:
        /*00b4*/ 	.byte	0x03, 0x19
        /*00b6*/ 	.short	0x0038


	//----- nvinfo : EIATTR_PARAM_CBANK
	.align		4
        /*00b8*/ 	.byte	0x04, 0x0a
        /*00ba*/ 	.short	(.L_61 - .L_60)
	.align		4
.L_60:
        /*00bc*/ 	.word	index@(.nv.constant0._Z10gemm_naiveiiiPKfS0_S0_Pfff)
        /*00c0*/ 	.short	0x0380
        /*00c2*/ 	.short	0x0038


	//----- nvinfo : EIATTR_SW_WAR
	.align		4
.L_61:
        /*00c4*/ 	.byte	0x04, 0x36
        /*00c6*/ 	.short	(.L_63 - .L_62)
.L_62:
        /*00c8*/ 	.word	0x00000008
.L_63:


//--------------------- .nv.callgraph             --------------------------
	.section	.nv.callgraph,"",@"SHT_CUDA_CALLGRAPH"
	.align	4
	.sectionentsize	8
	.align		4
        /*0000*/ 	.word	0x00000000
	.align		4
        /*0004*/ 	.word	0xffffffff
	.align		4
        /*0008*/ 	.word	0x00000000
	.align		4
        /*000c*/ 	.word	0xfffffffe
	.align		4
        /*0010*/ 	.word	0x00000000
	.align		4
        /*0014*/ 	.word	0xfffffffd
	.align		4
        /*0018*/ 	.word	0x00000000
	.align		4
        /*001c*/ 	.word	0xfffffffc


//--------------------- .text._Z10gemm_tilediiiPKfS0_S0_Pfff --------------------------
	.section	.text._Z10gemm_tilediiiPKfS0_S0_Pfff,"ax",@progbits
	.align	128
        .global         _Z10gemm_tilediiiPKfS0_S0_Pfff
        .type           _Z10gemm_tilediiiPKfS0_S0_Pfff,@function
        .size           _Z10gemm_tilediiiPKfS0_S0_Pfff,(.L_x_9 - _Z10gemm_tilediiiPKfS0_S0_Pfff)
        .other          _Z10gemm_tilediiiPKfS0_S0_Pfff,@"STO_CUDA_ENTRY STV_DEFAULT"
_Z10gemm_tilediiiPKfS0_S0_Pfff:
.text._Z10gemm_tilediiiPKfS0_S0_Pfff:
[----:B------:R-:W-:Y:S01]  /*0000*/  LDC R1, c[0x0][0x37c] ;  /* 0x0000df00ff017b82 */ /* 0x000fe20000000800 */
[----:B------:R-:W0:Y:S01]  /*0010*/  S2R R3, SR_CTAID.Y ;  /* 0x0000000000037919 */ /* 0x000e220000002600 */
[----:B------:R-:W1:Y:S01]  /*0020*/  LDCU UR7, c[0x0][0x388] ;  /* 0x00007100ff0777ac */ /* 0x000e620008000800 */
[----:B------:R-:W-:Y:S01]  /*0030*/  HFMA2 R27, -RZ, RZ, 0, 0 ;  /* 0x00000000ff1b7431 */ /* 0x000fe200000001ff */
[----:B------:R-:W0:Y:S01]  /*0040*/  S2R R14, SR_TID.Y ;  /* 0x00000000000e7919 */ /* 0x000e220000002200 */
[----:B------:R-:W0:Y:S01]  /*0050*/  LDCU UR4, c[0x0][0x364] ;  /* 0x00006c80ff0477ac */ /* 0x000e220008000800 */
[----:B------:R-:W2:Y:S01]  /*0060*/  S2R R2, SR_CTAID.X ;  /* 0x0000000000027919 */ /* 0x000ea20000002500 */
[----:B------:R-:W2:Y:S01]  /*0070*/  LDCU UR5, c[0x0][0x360] ;  /* 0x00006c00ff0577ac */ /* 0x000ea20008000800 */
[----:B------:R-:W2:Y:S01]  /*0080*/  S2R R13, SR_TID.X ;  /* 0x00000000000d7919 */ /* 0x000ea20000002100 */
[----:B------:R-:W3:Y:S01]  /*0090*/  LDCU.64 UR8, c[0x0][0x358] ;  /* 0x00006b00ff0877ac */ /* 0x000ee20008000a00 */
[----:B-1----:R-:W-:Y:S01]  /*00a0*/  UISETP.GE.AND UP0, UPT, UR7, 0x1, UPT ;  /* 0x000000010700788c */ /* 0x002fe2000bf06270 */
[----:B0-----:R-:W-:-:S02]  /*00b0*/  IMAD R0, R3, UR4, R14 ;  /* 0x0000000403007c24 */ /* 0x001fc4000f8e020e */
[----:B--2---:R-:W-:-:S06]  /*00c0*/  IMAD R3, R2, UR5, R13 ;  /* 0x0000000502037c24 */ /* 0x004fcc000f8e020d */
[----:B---3--:R-:W-:Y:S05]  /*00d0*/  BRA.U !UP0, `(.L_x_0) ;  /* 0x0000000d081c7547 */ /* 0x008fea000b800000 */
[----:B------:R-:W0:Y:S01]  /*00e0*/  S2UR UR6, SR_CgaCtaId ;  /* 0x00000000000679c3 */ /* 0x000e220000008800 */
[----:B------:R-:W-:Y:S01]  /*00f0*/  UMOV UR4, 0x400 ;  /* 0x0000040000047882 */ /* 0x000fe20000000000 */
[----:B------:R-:W-:Y:S01]  /*0100*/  UISETP.GE.U32.AND UP0, UPT, UR7, 0x11, UPT ;  /* 0x000000110700788c */ /* 0x000fe2000bf06070 */
[----:B------:R-:W-:Y:S01]  /*0110*/  MOV R27, RZ ;  /* 0x000000ff001b7202 */ /* 0x000fe20000000f00 */
[----:B------:R-:W-:Y:S02]  /*0120*/  UIADD3 UR5, UPT, UPT, UR4, 0x400, URZ ;  /* 0x0000040004057890 */ /* 0x000fe4000fffe0ff */
[----:B0-----:R-:W-:Y:S02]  /*0130*/  ULEA UR4, UR6, UR4, 0x18 ;  /* 0x0000000406047291 */ /* 0x001fe4000f8ec0ff */
[----:B------:R-:W-:Y:S02]  /*0140*/  ULEA UR5, UR6, UR5, 0x18 ;  /* 0x0000000506057291 */ /* 0x000fe4000f8ec0ff */
[----:B------:R-:W-:-:S02]  /*0150*/  UIADD3 UR6, UPT, UPT, UR7, 0xf, URZ ;  /* 0x0000000f07067890 */ /* 0x000fc4000fffe0ff */
[C---:B------:R-:W-:Y:S01]  /*0160*/  LEA R2, R14.reuse, UR4, 0x6 ;  /* 0x000000040e027c11 */ /* 0x040fe2000f8e30ff */
[----:B------:R-:W-:Y:S01]  /*0170*/  UMOV UR4, URZ ;  /* 0x000000ff00047c82 */ /* 0x000fe20008000000 */
[C---:B------:R-:W-:Y:S02]  /*0180*/  LEA R16, R13.reuse, UR5, 0x2 ;  /* 0x000000050d107c11 */ /* 0x040fe4000f8e10ff */
[----:B------:R-:W-:Y:S02]  /*0190*/  LEA R22, R13, R2, 0x2 ;  /* 0x000000020d167211 */ /* 0x000fe400078e10ff */
[----:B------:R-:W-:Y:S01]  /*01a0*/  LEA R20, R14, R16, 0x6 ;  /* 0x000000100e147211 */ /* 0x000fe200078e30ff */
[----:B------:R-:W-:Y:S06]  /*01b0*/  BRA.U !UP0, `(.L_x_1) ;  /* 0x0000000508f47547 */ /* 0x000fec000b800000 */
[----:B------:R-:W0:Y:S01]  /*01c0*/  LDC R12, c[0x0][0x384] ;  /* 0x0000e100ff0c7b82 */ /* 0x000e220000000800 */
[----:B------:R-:W1:Y:S01]  /*01d0*/  LDCU.64 UR10, c[0x0][0x380] ;  /* 0x00007000ff0a77ac */ /* 0x000e620008000a00 */
[----:B------:R-:W-:Y:S01]  /*01e0*/  IADD3 R4, PT, PT, R14, 0x10, RZ ;  /* 0x000000100e047810 */ /* 0x000fe20007ffe0ff */
[----:B------:R-:W-:Y:S01]  /*01f0*/  IMAD R18, R0, UR7, R13 ;  /* 0x0000000700127c24 */ /* 0x000fe2000f8e020d */
[----:B------:R-:W-:Y:S01]  /*0200*/  MOV R27, RZ ;  /* 0x000000ff001b7202 */ /* 0x000fe20000000f00 */
[----:B------:R-:W-:Y:S01]  /*0210*/  USHF.R.U32.HI UR4, URZ, 0x4, UR6 ;  /* 0x00000004ff047899 */ /* 0x000fe20008011606 */
[----:B------:R-:W-:Y:S01]  /*0220*/  MOV R17, R13 ;  /* 0x0000000d00117202 */ /* 0x000fe20000000f00 */
[----:B------:R-:W2:Y:S01]  /*0230*/  LDCU UR5, c[0x0][0x388] ;  /* 0x00007100ff0577ac */ /* 0x000ea20008000800 */
[----:B------:R-:W3:Y:S01]  /*0240*/  LDC.64 R24, c[0x0][0x390] ;  /* 0x0000e400ff187b82 */ /* 0x000ee20000000a00 */
[----:B------:R-:W-:Y:S01]  /*0250*/  MOV R15, R14 ;  /* 0x0000000e000f7202 */ /* 0x000fe20000000f00 */
[----:B------:R-:W-:-:S04]  /*0260*/  ULOP3.LUT UR4, UR4, 0x7fffffe, URZ, 0xc0, !UPT ;  /* 0x07fffffe04047892 */ /* 0x000fc8000f8ec0ff */
[----:B------:R-:W-:Y:S01]  /*0270*/  UIADD3 UR4, UPT, UPT, -UR4, URZ, URZ ;  /* 0x000000ff04047290 */ /* 0x000fe2000fffe1ff */
[----:B-1----:R-:W-:Y:S01]  /*0280*/  ISETP.GE.AND P1, PT, R0, UR10, PT ;  /* 0x0000000a00007c0c */ /* 0x002fe2000bf26270 */
[--C-:B------:R-:W-:Y:S02]  /*0290*/  IMAD R21, R4, UR11, R3.reuse ;  /* 0x0000000b04157c24 */ /* 0x100fe4000f8e0203 */
[----:B------:R-:W-:-:S10]  /*02a0*/  IMAD R19, R14, UR11, R3 ;  /* 0x0000000b0e137c24 */ /* 0x000fd4000f8e0203 */
.L_x_2:
[----:B0-----:R-:W-:Y:S01]  /*02b0*/  ISETP.GE.AND P0, PT, R3, R12, PT ;  /* 0x0000000c0300720c */ /* 0x001fe20003f06270 */
[----:B--2---:R-:W-:Y:S01]  /*02c0*/  UMOV UR7, UR5 ;  /* 0x0000000500077c82 */ /* 0x004fe20008000000 */
[----:B------:R-:W-:Y:S01]  /*02d0*/  HFMA2 R29, -RZ, RZ, 0, 0 ;  /* 0x00000000ff1d7431 */ /* 0x000fe200000001ff */
[----:B------:R-:W-:Y:S01]  /*02e0*/  ISETP.GE.OR P2, PT, R17, UR7, P1 ;  /* 0x0000000711007c0c */ /* 0x000fe20008f46670 */
[----:B---3--:R-:W-:Y:S01]  /*02f0*/  IMAD.WIDE R8, R18, 0x4, R24 ;  /* 0x0000000412087825 */ /* 0x008fe200078e0218 */
[----:B------:R-:W-:Y:S02]  /*0300*/  ISETP.GE.OR P3, PT, R15, UR7, P0 ;  /* 0x000000070f007c0c */ /* 0x000fe40008766670 */
[----:B------:R-:W-:-:S09]  /*0310*/  MOV R26, RZ ;  /* 0x000000ff001a7202 */ /* 0x000fd20000000f00 */
[----:B------:R-:W2:Y:S02]  /*0320*/  @!P2 LDG.E.CONSTANT R29, desc[UR8][R8.64] ;  /* 0x00000008081da981 */ /* 0x000ea4000c1e9900 */
[----:B------:R-:W0:Y:S02]  /*0330*/  @!P3 LDC.64 R4, c[0x0][0x398] ;  /* 0x0000e600ff04bb82 */ /* 0x000e240000000a00 */
[----:B0-----:R-:W-:-:S05]  /*0340*/  @!P3 IMAD.WIDE R10, R19, 0x4, R4 ;  /* 0x00000004130ab825 */ /* 0x001fca00078e0204 */
[----:B------:R-:W3:Y:S01]  /*0350*/  @!P3 LDG.E.CONSTANT R26, desc[UR8][R10.64] ;  /* 0x000000080a1ab981 */ /* 0x000ee2000c1e9900 */
[----:B------:R-:W-:Y:S01]  /*0360*/  IADD3 R4, PT, PT, R17, 0x10, RZ ;  /* 0x0000001011047810 */ /* 0x000fe20007ffe0ff */
[----:B------:R-:W-:-:S03]  /*0370*/  HFMA2 R23, -RZ, RZ, 0, 0 ;  /* 0x00000000ff177431 */ /* 0x000fc600000001ff */
[----:B------:R-:W-:-:S13]  /*0380*/  ISETP.GE.OR P2, PT, R4, UR7, P1 ;  /* 0x0000000704007c0c */ /* 0x000fda0008f46670 */
[----:B------:R0:W4:Y:S04]  /*0390*/  @!P2 LDG.E.CONSTANT R23, desc[UR8][R8.64+0x40] ;  /* 0x000040080817a981 */ /* 0x000128000c1e9900 */
[----:B--2---:R-:W-:Y:S04]  /*03a0*/  STS [R22], R29 ;  /* 0x0000001d16007388 */ /* 0x004fe80000000800 */
[----:B---3--:R-:W-:Y:S01]  /*03b0*/  STS [R20], R26 ;  /* 0x0000001a14007388 */ /* 0x008fe20000000800 */
[----:B------:R-:W-:Y:S06]  /*03c0*/  BAR.SYNC.DEFER_BLOCKING 0x0 ;  /* 0x0000000000007b1d */ /* 0x000fec0000010000 */
[----:B------:R-:W-:Y:S04]  /*03d0*/  LDS R28, [R16] ;  /* 0x00000000101c7984 */ /* 0x000fe80000000800 */
[----:B------:R-:W1:Y:S04]  /*03e0*/  LDS.128 R4, [R2] ;  /* 0x0000000002047984 */ /* 0x000e680000000c00 */
[----:B0-----:R-:W0:Y:S04]  /*03f0*/  LDS R9, [R16+0x40] ;  /* 0x0000400010097984 */ /* 0x001e280000000800 */
[----:B------:R-:W2:Y:S04]  /*0400*/  LDS R10, [R16+0x80] ;  /* 0x00008000100a7984 */ /* 0x000ea80000000800 */
[----:B------:R-:W3:Y:S04]  /*0410*/  LDS R11, [R16+0xc0] ;  /* 0x0000c000100b7984 */ /* 0x000ee80000000800 */
[----:B------:R-:W-:Y:S04]  /*0420*/  LDS R8, [R16+0x180] ;  /* 0x0001800010087984 */ /* 0x000fe80000000800 */
[----:B------:R-:W-:Y:S01]  /*0430*/  LDS R29, [R16+0x340] ;  /* 0x00034000101d7984 */ /* 0x000fe20000000800 */
[----:B-1----:R-:W-:-:S03]  /*0440*/  FFMA R4, R4, R28, R27 ;  /* 0x0000001c04047223 */ /* 0x002fc6000000001b */
[----:B------:R-:W-:Y:S01]  /*0450*/  LDS R27, [R16+0x140] ;  /* 0x00014000101b7984 */ /* 0x000fe20000000800 */
[----:B0-----:R-:W-:-:S03]  /*0460*/  FFMA R5, R9, R5, R4 ;  /* 0x0000000509057223 */ /* 0x001fc60000000004 */
[----:B------:R-:W-:Y:S01]  /*0470*/  LDS R9, [R16+0x1c0] ;  /* 0x0001c00010097984 */ /* 0x000fe20000000800 */
[----:B--2---:R-:W-:-:S03]  /*0480*/  FFMA R6, R10, R6, R5 ;  /* 0x000000060a067223 */ /* 0x004fc60000000005 */
[----:B------:R-:W-:Y:S01]  /*0490*/  LDS R10, [R16+0x100] ;  /* 0x00010000100a7984 */ /* 0x000fe20000000800 */
[----:B---3--:R-:W-:-:S03]  /*04a0*/  FFMA R11, R11, R7, R6 ;  /* 0x000000070b0b7223 */ /* 0x008fc60000000006 */
[----:B------:R-:W0:Y:S02]  /*04b0*/  LDS.128 R4, [R2+0x10] ;  /* 0x0000100002047984 */ /* 0x000e240000000c00 */
[----:B0-----:R-:W-:Y:S02]  /*04c0*/  FFMA R4, R4, R10, R11 ;  /* 0x0000000a04047223 */ /* 0x001fe4000000000b */
[----:B------:R-:W-:Y:S02]  /*04d0*/  LDS R11, [R16+0x240] ;  /* 0x00024000100b7984 */ /* 0x000fe40000000800 */
[----:B------:R-:W-:Y:S02]  /*04e0*/  FFMA R5, R27, R5, R4 ;  /* 0x000000051b057223 */ /* 0x000fe40000000004 */
[----:B------:R-:W-:Y:S02]  /*04f0*/  LDS R10, [R16+0x300] ;  /* 0x00030000100a7984 */ /* 0x000fe40000000800 */
[----:B------:R-:W-:-:S02]  /*0500*/  FFMA R6, R8, R6, R5 ;  /* 0x0000000608067223 */ /* 0x000fc40000000005 */
[----:B------:R-:W-:Y:S02]  /*0510*/  LDS R8, [R16+0x200] ;  /* 0x0002000010087984 */ /* 0x000fe40000000800 */
[----:B------:R-:W-:Y:S02]  /*0520*/  FFMA R9, R9, R7, R6 ;  /* 0x0000000709097223 */ /* 0x000fe40000000006 */
[----:B------:R-:W0:Y:S02]  /*0530*/  LDS.128 R4, [R2+0x20] ;  /* 0x0000200002047984 */ /* 0x000e240000000c00 */
[----:B0-----:R-:W-:Y:S02]  /*0540*/  FFMA R4, R4, R8, R9 ;  /* 0x0000000804047223 */ /* 0x001fe40000000009 */
[----:B------:R-:W0:Y:S04]  /*0550*/  LDS R8, [R16+0x280] ;  /* 0x0002800010087984 */ /* 0x000e280000000800 */
[----:B------:R-:W1:Y:S01]  /*0560*/  LDS R9, [R16+0x2c0] ;  /* 0x0002c00010097984 */ /* 0x000e620000000800 */
[----:B------:R-:W-:-:S04]  /*0570*/  FFMA R5, R11, R5, R4 ;  /* 0x000000050b057223 */ /* 0x000fc80000000004 */
[----:B0-----:R-:W-:Y:S01]  /*0580*/  FFMA R6, R8, R6, R5 ;  /* 0x0000000608067223 */ /* 0x001fe20000000005 */
[----:B------:R-:W-:-:S04]  /*0590*/  IADD3 R8, PT, PT, R15, 0x10, RZ ;  /* 0x000000100f087810 */ /* 0x000fc80007ffe0ff */
[----:B------:R-:W-:Y:S01]  /*05a0*/  ISETP.GE.OR P0, PT, R8, UR7, P0 ;  /* 0x0000000708007c0c */ /* 0x000fe20008706670 */
[----:B-1----:R-:W-:Y:S02]  /*05b0*/  FFMA R11, R9, R7, R6 ;  /* 0x00000007090b7223 */ /* 0x002fe40000000006 */
[----:B------:R-:W0:Y:S10]  /*05c0*/  LDS.128 R4, [R2+0x30] ;  /* 0x0000300002047984 */ /* 0x000e340000000c00 */
[----:B------:R-:W1:Y:S02]  /*05d0*/  @!P0 LDC.64 R8, c[0x0][0x398] ;  /* 0x0000e600ff088b82 */ /* 0x000e640000000a00 */
[----:B-1----:R-:W-:Y:S01]  /*05e0*/  @!P0 IMAD.WIDE R26, R21, 0x4, R8 ;  /* 0x00000004151a8825 */ /* 0x002fe200078e0208 */
[----:B------:R-:W-:-:S06]  /*05f0*/  MOV R9, RZ ;  /* 0x000000ff00097202 */ /* 0x000fcc0000000f00 */
[----:B------:R-:W2:Y:S01]  /*0600*/  @!P0 LDG.E.CONSTANT R9, desc[UR8][R26.64] ;  /* 0x000000081a098981 */ /* 0x000ea2000c1e9900 */
[----:B0-----:R-:W-:-:S03]  /*0610*/  FFMA R10, R4, R10, R11 ;  /* 0x0000000a040a7223 */ /* 0x001fc6000000000b */
[----:B------:R-:W0:Y:S04]  /*0620*/  LDS R11, [R16+0x380] ;  /* 0x00038000100b7984 */ /* 0x000e280000000800 */
[----:B------:R-:W1:Y:S01]  /*0630*/  LDS R4, [R16+0x3c0] ;  /* 0x0003c00010047984 */ /* 0x000e620000000800 */
[----:B------:R-:W-:Y:S01]  /*0640*/  BAR.SYNC.DEFER_BLOCKING 0x0 ;  /* 0x0000000000007b1d */ /* 0x000fe20000010000 */
[----:B------:R-:W-:-:S05]  /*0650*/  FFMA R10, R29, R5, R10 ;  /* 0x000000051d0a7223 */ /* 0x000fca000000000a */
[----:B----4-:R-:W-:Y:S01]  /*0660*/  STS [R22], R23 ;  /* 0x0000001716007388 */ /* 0x010fe20000000800 */
[----:B0-----:R-:W-:-:S04]  /*0670*/  FFMA R29, R11, R6, R10 ;  /* 0x000000060b1d7223 */ /* 0x001fc8000000000a */
[----:B-1----:R-:W-:Y:S01]  /*0680*/  FFMA R7, R4, R7, R29 ;  /* 0x0000000704077223 */ /* 0x002fe2000000001d */
[----:B------:R-:W-:-:S04]  /*0690*/  UIADD3 UR4, UPT, UPT, UR4, 0x2, URZ ;  /* 0x0000000204047890 */ /* 0x000fc8000fffe0ff */
[----:B------:R-:W-:Y:S01]  /*06a0*/  UISETP.NE.AND UP0, UPT, UR4, URZ, UPT ;  /* 0x000000ff0400728c */ /* 0x000fe2000bf05270 */
[----:B------:R-:W-:Y:S02]  /*06b0*/  IADD3 R18, PT, PT, R18, 0x20, RZ ;  /* 0x0000002012127810 */ /* 0x000fe40007ffe0ff */
[----:B------:R-:W-:Y:S02]  /*06c0*/  IADD3 R15, PT, PT, R15, 0x20, RZ ;  /* 0x000000200f0f7810 */ /* 0x000fe40007ffe0ff */
[----:B------:R-:W-:Y:S02]  /*06d0*/  IADD3 R17, PT, PT, R17, 0x20, RZ ;  /* 0x0000002011117810 */ /* 0x000fe40007ffe0ff */
[C---:B------:R-:W-:Y:S02]  /*06e0*/  LEA R19, R12.reuse, R19, 0x5 ;  /* 0x000000130c137211 */ /* 0x040fe400078e28ff */
[----:B------:R-:W-:Y:S01]  /*06f0*/  LEA R21, R12, R21, 0x5 ;  /* 0x000000150c157211 */ /* 0x000fe200078e28ff */
[----:B--2---:R-:W-:Y:S01]  /*0700*/  STS [R20], R9 ;  /* 0x0000000914007388 */ /* 0x004fe20000000800 */
[----:B------:R-:W-:Y:S06]  /*0710*/  BAR.SYNC.DEFER_BLOCKING 0x0 ;  /* 0x0000000000007b1d */ /* 0x000fec0000010000 */
[----:B------:R-:W-:Y:S04]  /*0720*/  LDS R5, [R16] ;  /* 0x0000000010057984 */ /* 0x000fe80000000800 */
[----:B------:R-:W0:Y:S04]  /*0730*/  LDS.128 R8, [R2] ;  /* 0x0000000002087984 */ /* 0x000e280000000c00 */
[----:B------:R-:W1:Y:S04]  /*0740*/  LDS R6, [R16+0x40] ;  /* 0x0000400010067984 */ /* 0x000e680000000800 */
[----:B------:R-:W2:Y:S04]  /*0750*/  LDS R23, [R16+0x80] ;  /* 0x0000800010177984 */ /* 0x000ea80000000800 */
[----:B------:R-:W3:Y:S04]  /*0760*/  LDS R28, [R16+0xc0] ;  /* 0x0000c000101c7984 */ /* 0x000ee80000000800 */
[----:B------:R-:W-:Y:S04]  /*0770*/  LDS R29, [R16+0x140] ;  /* 0x00014000101d7984 */ /* 0x000fe80000000800 */
[----:B------:R-:W-:Y:S01]  /*0780*/  LDS R26, [R16+0x1c0] ;  /* 0x0001c000101a7984 */ /* 0x000fe20000000800 */
[----:B0-----:R-:W-:-:S04]  /*0790*/  FFMA R8, R8, R5, R7 ;  /* 0x0000000508087223 */ /* 0x001fc80000000007 */
[----:B-1----:R-:W-:Y:S02]  /*07a0*/  FFMA R6, R6, R9, R8 ;  /* 0x0000000906067223 */ /* 0x002fe40000000008 */
[----:B------:R-:W-:Y:S02]  /*07b0*/  LDS R9, [R16+0x100] ;  /* 0x0001000010097984 */ /* 0x000fe40000000800 */
[----:B--2---:R-:W-:Y:S02]  /*07c0*/  FFMA R27, R23, R10, R6 ;  /* 0x0000000a171b7223 */ /* 0x004fe40000000006 */
[----:B------:R-:W0:Y:S04]  /*07d0*/  LDS.128 R4, [R2+0x10] ;  /* 0x0000100002047984 */ /* 0x000e280000000c00 */
[----:B------:R-:W1:Y:S01]  /*07e0*/  LDS R23, [R16+0x180] ;  /* 0x0001800010177984 */ /* 0x000e620000000800 */
[----:B---3--:R-:W-:-:S04]  /*07f0*/  FFMA R11, R28, R11, R27 ;  /* 0x0000000b1c0b7223 */ /* 0x008fc8000000001b */
[----:B0-----:R-:W-:Y:S02]  /*0800*/  FFMA R4, R4, R9, R11 ;  /* 0x0000000904047223 */ /* 0x001fe4000000000b */
[----:B------:R-:W-:Y:S02]  /*0810*/  LDS.128 R8, [R2+0x20] ;  /* 0x0000200002087984 */ /* 0x000fe40000000c00 */
[----:B------:R-:W-:Y:S02]  /*0820*/  FFMA R4, R29, R5, R4 ;  /* 0x000000051d047223 */ /* 0x000fe40000000004 */
[----:B------:R-:W0:Y:S04]  /*0830*/  LDS R5, [R16+0x200] ;  /* 0x0002000010057984 */ /* 0x000e280000000800 */
[----:B------:R-:W2:Y:S01]  /*0840*/  LDS R29, [R16+0x240] ;  /* 0x00024000101d7984 */ /* 0x000ea20000000800 */
[----:B-1----:R-:W-:-:S03]  /*0850*/  FFMA R27, R23, R6, R4 ;  /* 0x00000006171b7223 */ /* 0x002fc60000000004 */
[----:B------:R-:W1:Y:S01]  /*0860*/  LDS R23, [R16+0x280] ;  /* 0x0002800010177984 */ /* 0x000e620000000800 */
[----:B------:R-:W-:-:S03]  /*0870*/  FFMA R7, R26, R7, R27 ;  /* 0x000000071a077223 */ /* 0x000fc6000000001b */
[----:B------:R-:W3:Y:S04]  /*0880*/  LDS R26, [R16+0x2c0] ;  /* 0x0002c000101a7984 */ /* 0x000ee80000000800 */
[----:B------:R-:W-:Y:S01]  /*0890*/  LDS R27, [R16+0x340] ;  /* 0x00034000101b7984 */ /* 0x000fe20000000800 */
[----:B0-----:R-:W-:-:S03]  /*08a0*/  FFMA R8, R8, R5, R7 ;  /* 0x0000000508087223 */ /* 0x001fc60000000007 */
[----:B------:R-:W-:Y:S01]  /*08b0*/  LDS.128 R4, [R2+0x30] ;  /* 0x0000300002047984 */ /* 0x000fe20000000c00 */
[----:B--2---:R-:W-:-:S03]  /*08c0*/  FFMA R8, R29, R9, R8 ;  /* 0x000000091d087223 */ /* 0x004fc60000000008 */
[----:B------:R-:W0:Y:S01]  /*08d0*/  LDS R9, [R16+0x300] ;  /* 0x0003000010097984 */ /* 0x000e220000000800 */
[----:B-1----:R-:W-:-:S03]  /*08e0*/  FFMA R23, R23, R10, R8 ;  /* 0x0000000a17177223 */ /* 0x002fc60000000008 */
[----:B------:R-:W1:Y:S01]  /*08f0*/  LDS R8, [R16+0x380] ;  /* 0x0003800010087984 */ /* 0x000e620000000800 */
[----:B---3--:R-:W-:-:S03]  /*0900*/  FFMA R11, R26, R11, R23 ;  /* 0x0000000b1a0b7223 */ /* 0x008fc60000000017 */
[----:B------:R-:W2:Y:S01]  /*0910*/  LDS R23, [R16+0x3c0] ;  /* 0x0003c00010177984 */ /* 0x000ea20000000800 */
[----:B0-----:R-:W-:-:S04]  /*0920*/  FFMA R4, R4, R9, R11 ;  /* 0x0000000904047223 */ /* 0x001fc8000000000b */
[----:B------:R-:W-:-:S04]  /*0930*/  FFMA R5, R27, R5, R4 ;  /* 0x000000051b057223 */ /* 0x000fc80000000004 */
[----:B-1----:R-:W-:-:S04]  /*0940*/  FFMA R6, R8, R6, R5 ;  /* 0x0000000608067223 */ /* 0x002fc80000000005 */
[----:B--2---:R-:W-:Y:S01]  /*0950*/  FFMA R27, R23, R7, R6 ;  /* 0x00000007171b7223 */ /* 0x004fe20000000006 */
[----:B------:R-:W-:Y:S06]  /*0960*/  BAR.SYNC.DEFER_BLOCKING 0x0 ;  /* 0x0000000000007b1d */ /* 0x000fec0000010000 */
[----:B------:R-:W-:Y:S05]  /*0970*/  BRA.U UP0, `(.L_x_2) ;  /* 0xfffffff9004c7547 */ /* 0x000fea000b83ffff */
[----:B------:R-:W-:-:S12]  /*0980*/  ULOP3.LUT UR4, UR6, 0x7fffffe0, URZ, 0xc0, !UPT ;  /* 0x7fffffe006047892 */ /* 0x000fd8000f8ec0ff */
.L_x_1:
[----:B------:R-:W-:-:S09]  /*0990*/  ULOP3.LUT UP0, URZ, UR6, 0x10, URZ, 0xc0, !UPT ;  /* 0x0000001006ff7892 */ /* 0x000fd2000f80c0ff */
[----:B------:R-:W-:Y:S05]  /*09a0*/  BRA.U !UP0, `(.L_x_0) ;  /* 0x0000000108e87547 */ /* 0x000fea000b800000 */
[----:B------:R-:W0:Y:S01]  /*09b0*/  LDCU UR5, c[0x0][0x380] ;  /* 0x00007000ff0577ac */ /* 0x000e220008000800 */
[----:B------:R-:W-:Y:S01]  /*09c0*/  IADD3 R7, PT, PT, R13, UR4, RZ ;  /* 0x000000040d077c10 */ /* 0x000fe2000fffe0ff */
[----:B------:R-:W-:Y:S01]  /*09d0*/  HFMA2 R15, -RZ, RZ, 0, 0 ;  /* 0x00000000ff0f7431 */ /* 0x000fe200000001ff */
[----:B------:R-:W-:Y:S01]  /*09e0*/  IADD3 R14, PT, PT, R14, UR4, RZ ;  /* 0x000000040e0e7c10 */ /* 0x000fe2000fffe0ff */
[----:B------:R-:W1:Y:S01]  /*09f0*/  LDCU UR6, c[0x0][0x384] ;  /* 0x00007080ff0677ac */ /* 0x000e620008000800 */
[----:B------:R-:W-:Y:S02]  /*0a00*/  ISETP.GE.AND P0, PT, R7, UR7, PT ;  /* 0x0000000707007c0c */ /* 0x000fe4000bf06270 */
[----:B------:R-:W-:Y:S02]  /*0a10*/  ISETP.GE.AND P1, PT, R14, UR7, PT ;  /* 0x000000070e007c0c */ /* 0x000fe4000bf26270 */
[----:B------:R-:W-:Y:S02]  /*0a20*/  MOV R21, RZ ;  /* 0x000000ff00157202 */ /* 0x000fe40000000f00 */
[----:B0-----:R-:W-:-:S02]  /*0a30*/  ISETP.GE.OR P0, PT, R0, UR5, P0 ;  /* 0x0000000500007c0c */ /* 0x001fc40008706670 */
[----:B-1----:R-:W-:-:S11]  /*0a40*/  ISETP.GE.OR P1, PT, R3, UR6, P1 ;  /* 0x0000000603007c0c */ /* 0x002fd60008f26670 */
[----:B------:R-:W0:Y:S01]  /*0a50*/  @!P0 LDC.64 R8, c[0x0][0x390] ;  /* 0x0000e400ff088b82 */ /* 0x000e220000000a00 */
[----:B------:R-:W-:Y:S02]  /*0a60*/  @!P0 IMAD R7, R0, UR7, R7 ;  /* 0x0000000700078c24 */ /* 0x000fe4000f8e0207 */
[----:B------:R-:W-:-:S05]  /*0a70*/  @!P1 IMAD R13, R14, UR6, R3 ;  /* 0x000000060e0d9c24 */ /* 0x000fca000f8e0203 */
[----:B------:R-:W1:Y:S01]  /*0a80*/  @!P1 LDC.64 R4, c[0x0][0x398] ;  /* 0x0000e600ff049b82 */ /* 0x000e620000000a00 */
[----:B0-----:R-:W-:-:S05]  /*0a90*/  @!P0 IMAD.WIDE R8, R7, 0x4, R8 ;  /* 0x0000000407088825 */ /* 0x001fca00078e0208 */
[----:B------:R-:W2:Y:S01]  /*0aa0*/  @!P0 LDG.E.CONSTANT R15, desc[UR8][R8.64] ;  /* 0x00000008080f8981 */ /* 0x000ea2000c1e9900 */
[----:B-1----:R-:W-:-:S05]  /*0ab0*/  @!P1 IMAD.WIDE R12, R13, 0x4, R4 ;  /* 0x000000040d0c9825 */ /* 0x002fca00078e0204 */
[----:B------:R-:W3:Y:S04]  /*0ac0*/  @!P1 LDG.E.CONSTANT R21, desc[UR8][R12.64] ;  /* 0x000000080c159981 */ /* 0x000ee8000c1e9900 */
[----:B--2---:R-:W-:Y:S04]  /*0ad0*/  STS [R22], R15 ;  /* 0x0000000f16007388 */ /* 0x004fe80000000800 */
[----:B---3--:R-:W-:Y:S01]  /*0ae0*/  STS [R20], R21 ;  /* 0x0000001514007388 */ /* 0x008fe20000000800 */
[----:B------:R-:W-:Y:S06]  /*0af0*/  BAR.SYNC.DEFER_BLOCKING 0x0 ;  /* 0x0000000000007b1d */ /* 0x000fec0000010000 */
[----:B------:R-:W-:Y:S04]  /*0b00*/  LDS R14, [R16] ;  /* 0x00000000100e7984 */ /* 0x000fe80000000800 */
[----:B------:R-:W0:Y:S04]  /*0b10*/  LDS.128 R4, [R2] ;  /* 0x0000000002047984 */ /* 0x000e280000000c00 */
[----:B------:R-:W1:Y:S04]  /*0b20*/  LDS R25, [R16+0x40] ;  /* 0x0000400010197984 */ /* 0x000e680000000800 */
[----:B------:R-:W2:Y:S04]  /*0b30*/  LDS R23, [R16+0x80] ;  /* 0x0000800010177984 */ /* 0x000ea80000000800 */
[----:B------:R-:W3:Y:S04]  /*0b40*/  LDS R24, [R16+0xc0] ;  /* 0x0000c00010187984 */ /* 0x000ee80000000800 */
[----:B------:R-:W-:Y:S04]  /*0b50*/  LDS R17, [R16+0x100] ;  /* 0x0001000010117984 */ /* 0x000fe80000000800 */
[----:B------:R-:W4:Y:S04]  /*0b60*/  LDS.128 R8, [R2+0x10] ;  /* 0x0000100002087984 */ /* 0x000f280000000c00 */
[----:B------:R-:W5:Y:S04]  /*0b70*/  LDS R18, [R16+0x140] ;  /* 0x0001400010127984 */ /* 0x000f680000000800 */
[----:B------:R-:W5:Y:S04]  /*0b80*/  LDS R19, [R16+0x180] ;  /* 0x0001800010137984 */ /* 0x000f680000000800 */
[----:B------:R-:W5:Y:S04]  /*0b90*/  LDS R20, [R16+0x1c0] ;  /* 0x0001c00010147984 */ /* 0x000f680000000800 */
[----:B------:R-:W-:Y:S01]  /*0ba0*/  LDS R21, [R16+0x200] ;  /* 0x0002000010157984 */ /* 0x000fe20000000800 */
[----:B0-----:R-:W-:-:S03]  /*0bb0*/  FFMA R22, R4, R14, R27 ;  /* 0x0000000e04167223 */ /* 0x001fc6000000001b */
[----:B------:R-:W0:Y:S04]  /*0bc0*/  LDS.128 R12, [R2+0x20] ;  /* 0x00002000020c7984 */ /* 0x000e280000000c00 */
[----:B------:R-:W0:Y:S01]  /*0bd0*/  LDS R4, [R16+0x240] ;  /* 0x0002400010047984 */ /* 0x000e220000000800 */
[----:B-1----:R-:W-:-:S03]  /*0be0*/  FFMA R22, R25, R5, R22 ;  /* 0x0000000519167223 */ /* 0x002fc60000000016 */
[----:B------:R-:W1:Y:S01]  /*0bf0*/  LDS R5, [R16+0x280] ;  /* 0x0002800010057984 */ /* 0x000e620000000800 */
[----:B--2---:R-:W-:-:S03]  /*0c00*/  FFMA R23, R23, R6, R22 ;  /* 0x0000000617177223 */ /* 0x004fc60000000016 */
[----:B------:R-:W2:Y:S01]  /*0c10*/  LDS R6, [R16+0x2c0] ;  /* 0x0002c00010067984 */ /* 0x000ea20000000800 */
[----:B---3--:R-:W-:-:S03]  /*0c20*/  FFMA R23, R24, R7, R23 ;  /* 0x0000000718177223 */ /* 0x008fc60000000017 */
[----:B------:R-:W-:Y:S04]  /*0c30*/  LDS R7, [R16+0x300] ;  /* 0x0003000010077984 */ /* 0x000fe80000000800 */
[----:B------:R-:W3:Y:S01]  /*0c40*/  LDS.128 R24, [R2+0x30] ;  /* 0x0000300002187984 */ /* 0x000ee20000000c00 */
[----:B----4-:R-:W-:-:S03]  /*0c50*/  FFMA R23, R8, R17, R23 ;  /* 0x0000001108177223 */ /* 0x010fc60000000017 */
[----:B------:R-:W4:Y:S04]  /*0c60*/  LDS R22, [R16+0x340] ;  /* 0x0003400010167984 */ /* 0x000f280000000800 */
[----:B------:R-:W4:Y:S01]  /*0c70*/  LDS R17, [R16+0x380] ;  /* 0x0003800010117984 */ /* 0x000f220000000800 */
[----:B-----5:R-:W-:-:S03]  /*0c80*/  FFMA R18, R18, R9, R23 ;  /* 0x0000000912127223 */ /* 0x020fc60000000017 */
[----:B------:R-:W5:Y:S01]  /*0c90*/  LDS R8, [R16+0x3c0] ;  /* 0x0003c00010087984 */ /* 0x000f620000000800 */
[----:B------:R-:W-:-:S04]  /*0ca0*/  FFMA R19, R19, R10, R18 ;  /* 0x0000000a13137223 */ /* 0x000fc80000000012 */
[----:B------:R-:W-:-:S04]  /*0cb0*/  FFMA R11, R20, R11, R19 ;  /* 0x0000000b140b7223 */ /* 0x000fc80000000013 */
[----:B0-----:R-:W-:-:S04]  /*0cc0*/  FFMA R11, R12, R21, R11 ;  /* 0x000000150c0b7223 */ /* 0x001fc8000000000b */
[----:B------:R-:W-:-:S04]  /*0cd0*/  FFMA R4, R4, R13, R11 ;  /* 0x0000000d04047223 */ /* 0x000fc8000000000b */
[----:B-1----:R-:W-:-:S04]  /*0ce0*/  FFMA R5, R5, R14, R4 ;  /* 0x0000000e05057223 */ /* 0x002fc80000000004 */
[----:B--2---:R-:W-:-:S04]  /*0cf0*/  FFMA R5, R6, R15, R5 ;  /* 0x0000000f06057223 */ /* 0x004fc80000000005 */
[----:B---3--:R-:W-:-:S04]  /*0d00*/  FFMA R5, R24, R7, R5 ;  /* 0x0000000718057223 */ /* 0x008fc80000000005 */
[----:B----4-:R-:W-:-:S04]  /*0d10*/  FFMA R22, R22, R25, R5 ;  /* 0x0000001916167223 */ /* 0x010fc80000000005 */
[----:B------:R-:W-:-:S04]  /*0d20*/  FFMA R17, R17, R26, R22 ;  /* 0x0000001a11117223 */ /* 0x000fc80000000016 */
[----:B-----5:R-:W-:Y:S01]  /*0d30*/  FFMA R27, R8, R27, R17 ;  /* 0x0000001b081b7223 */ /* 0x020fe20000000011 */
[----:B------:R-:W-:Y:S06]  /*0d40*/  BAR.SYNC.DEFER_BLOCKING 0x0 ;  /* 0x0000000000007b1d */ /* 0x000fec0000010000 */
.L_x_0:
[----:B------:R-:W0:Y:S02]  /*0d50*/  LDCU.64 UR6, c[0x0][0x380] ;  /* 0x00007000ff0677ac */ /* 0x000e240008000a00 */
[----:B0-----:R-:W-:-:S04]  /*0d60*/  ISETP.GE.AND P0, PT, R3, UR7, PT ;  /* 0x0000000703007c0c */ /* 0x001fc8000bf06270 */
[----:B------:R-:W-:-:S13]  /*0d70*/  ISETP.GE.OR P0, PT, R0, UR6, P0 ;  /* 0x0000000600007c0c */ /* 0x000fda0008706670 */
[----:B------:R-:W-:Y:S05]  /*0d80*/  @P0 EXIT ;  /* 0x000000000000094d */ /* 0x000fea0003800000 */
[----:B------:R-:W0:Y:S01]  /*0d90*/  LDC.64 R4, c[0x0][0x3a0] ;  /* 0x0000e800ff047b82 */ /* 0x000e220000000a00 */
[----:B------:R-:W-:Y:S01]  /*0da0*/  IMAD R7, R0, UR7, R3 ;  /* 0x0000000700077c24 */ /* 0x000fe2000f8e0203 */
[----:B------:R-:W1:Y:S03]  /*0db0*/  LDCU.64 UR4, c[0x0][0x3b0] ;  /* 0x00007600ff0477ac */ /* 0x000e660008000a00 */
[----:B0-----:R-:W-:-:S03]  /*0dc0*/  IMAD.WIDE R2, R7, 0x4, R4 ;  /* 0x0000000407027825 */ /* 0x001fc600078e0204 */
[----:B------:R-:W0:Y:S03]  /*0dd0*/  LDC.64 R4, c[0x0][0x3a8] ;  /* 0x0000ea00ff047b82 */ /* 0x000e260000000a00 */
[----:B------:R-:W1:Y:S01]  /*0de0*/  LDG.E.CONSTANT R2, desc[UR8][R2.64] ;  /* 0x0000000802027981 */ /* 0x000e62000c1e9900 */
[----:B0-----:R-:W-:-:S04]  /*0df0*/  IMAD.WIDE R4, R7, 0x4, R4 ;  /* 0x0000000407047825 */ /* 0x001fc800078e0204 */
[----:B-1----:R-:W-:-:S04]  /*0e00*/  FMUL R0, R2, UR5 ;  /* 0x0000000502007c20 */ /* 0x002fc80008400000 */
[----:B------:R-:W-:-:S05]  /*0e10*/  FFMA R27, R27, UR4, R0 ;  /* 0x000000041b1b7c23 */ /* 0x000fca0008000000 */
[----:B------:R-:W-:Y:S01]  /*0e20*/  STG.E desc[UR8][R4.64], R27 ;  /* 0x0000001b04007986 */ /* 0x000fe2000c101908 */
[----:B------:R-:W-:Y:S05]  /*0e30*/  EXIT ;  /* 0x000000000000794d */ /* 0x000fea0003800000 */
.L_x_3:
[----:B------:R-:W-:-:S00]  /*0e40*/  BRA `(.L_x_3) ;  /* 0xfffffffc00fc7947 */ /* 0x000fc0000383ffff */
[----:B------:R-:W-:-:S00]  /*0e50*/  NOP ;  /* 0x0000000000007918 */ /* 0x000fc00000000000 */
        /* <DEDUP_REMOVED lines=10> */
.L_x_9:


//--------------------- .text._Z10gemm_naiveiiiPKfS0_S0_Pfff --------------------------
	.section	.text._Z10gemm_naiveiiiPKfS0_S0_Pfff,"ax",@progbits
	.align	128
        .global         _Z10gemm_naiveiiiPKfS0_S0_Pfff
        .type           _Z10gemm_naiveiiiPKfS0_S0_Pfff,@function
        .size           _Z10gemm_naiveiiiPKfS0_S0_Pfff,(.L_x_10 - _Z10gemm_naiveiiiPKfS0_S0_Pfff)
        .other          _Z10gemm_naiveiiiPKfS0_S0_Pfff,@"STO_CUDA_ENTRY STV_DEFAULT"
_Z10gemm_naiveiiiPKfS0_S0_Pfff:
.text._Z10gemm_naiveiiiPKfS0_S0_Pfff:
[----:B------:R-:W-:Y:S01]  /*0000*/  LDC R1, c[0x0][0x37c] ;  /* 0x0000df00ff017b82 */ /* 0x000fe20000000800 */
[----:B------:R-:W0:Y:S01]  /*0010*/  S2R R0, SR_CTAID.X ;  /* 0x0000000000007919 */ /* 0x000e220000002500 */
[----:B------:R-:W1:Y:S06]  /*0020*/  LDCU UR4, c[0x0][0x364] ;  /* 0x00006c80ff0477ac */ /* 0x000e6c0008000800 */
[----:B------:R-:W2:Y:S01]  /*0030*/  LDC.64 R2, c[0x0][0x380] ;  /* 0x0000e000ff027b82 */ /* 0x000ea20000000a00 */
[----:B------:R-:W0:Y:S01]  /*0040*/  S2R R5, SR_TID.X ;  /* 0x0000000000057919 */ /* 0x000e220000002100 */
[----:B------:R-:W0:Y:S01]  /*0050*/  LDCU UR5, c[0x0][0x360] ;  /* 0x00006c00ff0577ac */ /* 0x000e220008000800 */
[----:B------:R-:W1:Y:S01]  /*0060*/  S2R R19, SR_CTAID.Y ;  /* 0x0000000000137919 */ /* 0x000e620000002600 */
[----:B------:R-:W1:Y:S01]  /*0070*/  S2R R4, SR_TID.Y ;  /* 0x0000000000047919 */ /* 0x000e620000002200 */
[----:B0-----:R-:W-:-:S05]  /*0080*/  IMAD R0, R0, UR5, R5 ;  /* 0x0000000500007c24 */ /* 0x001fca000f8e0205 */
[----:B--2---:R-:W-:Y:S01]  /*0090*/  ISETP.GE.AND P0, PT, R0, R3, PT ;  /* 0x000000030000720c */ /* 0x004fe20003f06270 */
[----:B-1----:R-:W-:-:S05]  /*00a0*/  IMAD R19, R19, UR4, R4 ;  /* 0x0000000413137c24 */ /* 0x002fca000f8e0204 */
[----:B------:R-:W-:-:S13]  /*00b0*/  ISETP.GE.OR P0, PT, R19, R2, P0 ;  /* 0x000000021300720c */ /* 0x000fda0000706670 */
[----:B------:R-:W-:Y:S05]  /*00c0*/  @P0 EXIT ;  /* 0x000000000000094d */ /* 0x000fea0003800000 */
[----:B------:R-:W0:Y:S01]  /*00d0*/  LDC R2, c[0x0][0x388] ;  /* 0x0000e200ff027b82 */ /* 0x000e220000000800 */
[----:B------:R-:W1:Y:S01]  /*00e0*/  LDCU.64 UR4, c[0x0][0x358] ;  /* 0x00006b00ff0477ac */ /* 0x000e620008000a00 */
[----:B------:R-:W-:Y:S01]  /*00f0*/  HFMA2 R24, -RZ, RZ, 0, 0 ;  /* 0x00000000ff187431 */ /* 0x000fe200000001ff */
[----:B0-----:R-:W-:-:S13]  /*0100*/  ISETP.GE.AND P0, PT, R2, 0x1, PT ;  /* 0x000000010200780c */ /* 0x001fda0003f06270 */
[----:B-1----:R-:W-:Y:S05]  /*0110*/  @!P0 BRA `(.L_x_4) ;  /* 0x0000000400e08947 */ /* 0x002fea0003800000 */
[C---:B------:R-:W-:Y:S01]  /*0120*/  ISETP.GE.U32.AND P1, PT, R2.reuse, 0x8, PT ;  /* 0x000000080200780c */ /* 0x040fe20003f26070 */
[----:B------:R-:W-:Y:S01]  /*0130*/  IMAD R20, R19, R2, RZ ;  /* 0x0000000213147224 */ /* 0x000fe200078e02ff */
[----:B------:R-:W-:Y:S02]  /*0140*/  LOP3.LUT R27, R2, 0x7, RZ, 0xc0, !PT ;  /* 0x00000007021b7812 */ /* 0x000fe400078ec0ff */
[----:B------:R-:W-:Y:S02]  /*0150*/  MOV R24, RZ ;  /* 0x000000ff00187202 */ /* 0x000fe40000000f00 */
[----:B------:R-:W-:Y:S02]  /*0160*/  ISETP.NE.AND P0, PT, R27, RZ, PT ;  /* 0x000000ff1b00720c */ /* 0x000fe40003f05270 */
[----:B------:R-:W-:-:S05]  /*0170*/  MOV R21, RZ ;  /* 0x000000ff00157202 */ /* 0x000fca0000000f00 */
[----:B------:R-:W-:Y:S06]  /*0180*/  @!P1 BRA `(.L_x_5) ;  /* 0x0000000000c49947 */ /* 0x000fec0003800000 */
[----:B------:R-:W0:Y:S01]  /*0190*/  LDC.64 R4, c[0x0][0x390] ;  /* 0x0000e400ff047b82 */ /* 0x000e220000000a00 */
[----:B------:R-:W-:Y:S02]  /*01a0*/  LOP3.LUT R21, R2, 0x7ffffff8, RZ, 0xc0, !PT ;  /* 0x7ffffff802157812 */ /* 0x000fe400078ec0ff */
[----:B------:R-:W-:Y:S02]  /*01b0*/  MOV R24, RZ ;  /* 0x000000ff00187202 */ /* 0x000fe40000000f00 */
[----:B------:R-:W-:Y:S02]  /*01c0*/  MOV R18, R0 ;  /* 0x0000000000127202 */ /* 0x000fe40000000f00 */
[----:B------:R-:W-:Y:S01]  /*01d0*/  IADD3 R22, PT, PT, -R21, RZ, RZ ;  /* 0x000000ff15167210 */ /* 0x000fe20007ffe1ff */
[----:B0-----:R-:W-:-:S03]  /*01e0*/  IMAD.WIDE.U32 R4, R20, 0x4, R4 ;  /* 0x0000000414047825 */ /* 0x001fc600078e0004 */
[----:B------:R-:W-:-:S04]  /*01f0*/  IADD3 R6, P1, PT, R4, 0x10, RZ ;  /* 0x0000001004067810 */ /* 0x000fc80007f3e0ff */
[----:B------:R-:W-:-:S09]  /*0200*/  IADD3.X R7, PT, PT, RZ, R5, RZ, P1, !PT ;  /* 0x00000005ff077210 */ /* 0x000fd20000ffe4ff */
.L_x_6:
[----:B------:R-:W0:Y:S01]  /*0210*/  LDC.64 R16, c[0x0][0x398] ;  /* 0x0000e600ff107b82 */ /* 0x000e220000000a00 */
[----:B------:R-:W-:Y:S02]  /*0220*/  MOV R4, R6 ;  /* 0x0000000600047202 */ /* 0x000fe40000000f00 */
[----:B------:R-:W-:-:S05]  /*0230*/  MOV R5, R7 ;  /* 0x0000000700057202 */ /* 0x000fca0000000f00 */
[----:B------:R-:W2:Y:S04]  /*0240*/  LDG.E.CONSTANT R25, desc[UR4][R4.64+-0x10] ;  /* 0xfffff00404197981 */ /* 0x000ea8000c1e9900 */
[----:B------:R-:W3:Y:S04]  /*0250*/  LDG.E.CONSTANT R23, desc[UR4][R4.64+-0xc] ;  /* 0xfffff40404177981 */ /* 0x000ee8000c1e9900 */
[----:B------:R-:W4:Y:S04]  /*0260*/  LDG.E.CONSTANT R29, desc[UR4][R4.64+-0x8] ;  /* 0xfffff804041d7981 */ /* 0x000f28000c1e9900 */
[----:B------:R-:W5:Y:S01]  /*0270*/  LDG.E.CONSTANT R28, desc[UR4][R4.64+-0x4] ;  /* 0xfffffc04041c7981 */ /* 0x000f62000c1e9900 */
[----:B0-----:R-:W-:-:S05]  /*0280*/  IMAD.WIDE R16, R18, 0x4, R16 ;  /* 0x0000000412107825 */ /* 0x001fca00078e0210 */
[----:B------:R0:W2:Y:S01]  /*0290*/  LDG.E.CONSTANT R26, desc[UR4][R16.64] ;  /* 0x00000004101a7981 */ /* 0x0000a2000c1e9900 */
[----:B------:R-:W-:-:S04]  /*02a0*/  IMAD.WIDE R14, R3, 0x4, R16 ;  /* 0x00000004030e7825 */ /* 0x000fc800078e0210 */
[C---:B------:R-:W-:Y:S02]  /*02b0*/  IMAD.WIDE R6, R3.reuse, 0x4, R14 ;  /* 0x0000000403067825 */ /* 0x040fe400078e020e */
[----:B------:R-:W3:Y:S02]  /*02c0*/  LDG.E.CONSTANT R14, desc[UR4][R14.64] ;  /* 0x000000040e0e7981 */ /* 0x000ee4000c1e9900 */
[C---:B------:R-:W-:Y:S02]  /*02d0*/  IMAD.WIDE R10, R3.reuse, 0x4, R6 ;  /* 0x00000004030a7825 */ /* 0x040fe400078e0206 */
[----:B------:R-:W4:Y:S02]  /*02e0*/  LDG.E.CONSTANT R6, desc[UR4][R6.64] ;  /* 0x0000000406067981 */ /* 0x000f24000c1e9900 */
[C---:B------:R-:W-:Y:S02]  /*02f0*/  IMAD.WIDE R8, R3.reuse, 0x4, R10 ;  /* 0x0000000403087825 */ /* 0x040fe400078e020a */
[----:B------:R-:W5:Y:S02]  /*0300*/  LDG.E.CONSTANT R10, desc[UR4][R10.64] ;  /* 0x000000040a0a7981 */ /* 0x000f64000c1e9900 */
[----:B------:R-:W-:-:S02]  /*0310*/  IMAD.WIDE R12, R3, 0x4, R8 ;  /* 0x00000004030c7825 */ /* 0x000fc400078e0208 */
[----:B------:R-:W5:Y:S04]  /*0320*/  LDG.E.CONSTANT R7, desc[UR4][R4.64] ;  /* 0x0000000404077981 */ /* 0x000f68000c1e9900 */
[----:B------:R-:W5:Y:S01]  /*0330*/  LDG.E.CONSTANT R8, desc[UR4][R8.64] ;  /* 0x0000000408087981 */ /* 0x000f62000c1e9900 */
[----:B0-----:R-:W-:-:S03]  /*0340*/  IMAD.WIDE R16, R3, 0x4, R12 ;  /* 0x0000000403107825 */ /* 0x001fc600078e020c */
[----:B------:R-:W5:Y:S04]  /*0350*/  LDG.E.CONSTANT R12, desc[UR4][R12.64] ;  /* 0x000000040c0c7981 */ /* 0x000f68000c1e9900 */
[----:B------:R-:W5:Y:S04]  /*0360*/  LDG.E.CONSTANT R15, desc[UR4][R16.64] ;  /* 0x00000004100f7981 */ /* 0x000f68000c1e9900 */
[----:B------:R-:W5:Y:S04]  /*0370*/  LDG.E.CONSTANT R9, desc[UR4][R4.64+0x4] ;  /* 0x0000040404097981 */ /* 0x000f68000c1e9900 */
[----:B------:R-:W5:Y:S01]  /*0380*/  LDG.E.CONSTANT R11, desc[UR4][R4.64+0xc] ;  /* 0x00000c04040b7981 */ /* 0x000f62000c1e9900 */
[----:B--2---:R-:W-:Y:S01]  /*0390*/  FFMA R26, R25, R26, R24 ;  /* 0x0000001a191a7223 */ /* 0x004fe20000000018 */
[----:B------:R-:W-:-:S02]  /*03a0*/  IMAD.WIDE R24, R3, 0x4, R16 ;  /* 0x0000000403187825 */ /* 0x000fc400078e0210 */
[----:B------:R-:W2:Y:S04]  /*03b0*/  LDG.E.CONSTANT R16, desc[UR4][R4.64+0x8] ;  /* 0x0000080404107981 */ /* 0x000ea8000c1e9900 */
[----:B------:R-:W2:Y:S01]  /*03c0*/  LDG.E.CONSTANT R24, desc[UR4][R24.64] ;  /* 0x0000000418187981 */ /* 0x000ea2000c1e9900 */
[----:B---3--:R-:W-:Y:S01]  /*03d0*/  FFMA R14, R23, R14, R26 ;  /* 0x0000000e170e7223 */ /* 0x008fe2000000001a */
[----:B------:R-:W-:-:S03]  /*03e0*/  IADD3 R22, PT, PT, R22, 0x8, RZ ;  /* 0x0000000816167810 */ /* 0x000fc60007ffe0ff */
[----:B----4-:R-:W-:Y:S01]  /*03f0*/  FFMA R29, R29, R6, R14 ;  /* 0x000000061d1d7223 */ /* 0x010fe2000000000e */
[----:B------:R-:W-:-:S03]  /*0400*/  ISETP.NE.AND P1, PT, R22, RZ, PT ;  /* 0x000000ff1600720c */ /* 0x000fc60003f25270 */
[----:B-----5:R-:W-:Y:S01]  /*0410*/  FFMA R10, R28, R10, R29 ;  /* 0x0000000a1c0a7223 */ /* 0x020fe2000000001d */
[----:B------:R-:W-:-:S03]  /*0420*/  IADD3 R6, P2, PT, R4, 0x20, RZ ;  /* 0x0000002004067810 */ /* 0x000fc60007f5e0ff */
[----:B------:R-:W-:Y:S01]  /*0430*/  FFMA R8, R7, R8, R10 ;  /* 0x0000000807087223 */ /* 0x000fe2000000000a */
[----:B------:R-:W-:Y:S02]  /*0440*/  IADD3.X R7, PT, PT, RZ, R5, RZ, P2, !PT ;  /* 0x00000005ff077210 */ /* 0x000fe400017fe4ff */
[----:B------:R-:W-:Y:S01]  /*0450*/  LEA R18, R3, R18, 0x3 ;  /* 0x0000001203127211 */ /* 0x000fe200078e18ff */
[----:B------:R-:W-:-:S04]  /*0460*/  FFMA R9, R9, R12, R8 ;  /* 0x0000000c09097223 */ /* 0x000fc80000000008 */
[----:B--2---:R-:W-:-:S04]  /*0470*/  FFMA R16, R16, R15, R9 ;  /* 0x0000000f10107223 */ /* 0x004fc80000000009 */
[----:B------:R-:W-:Y:S01]  /*0480*/  FFMA R24, R11, R24, R16 ;  /* 0x000000180b187223 */ /* 0x000fe20000000010 */
[----:B------:R-:W-:Y:S06]  /*0490*/  @P1 BRA `(.L_x_6) ;  /* 0xfffffffc005c1947 */ /* 0x000fec000383ffff */
.L_x_5:
[----:B------:R-:W-:Y:S05]  /*04a0*/  @!P0 BRA `(.L_x_4) ;  /* 0x0000000000fc8947 */ /* 0x000fea0003800000 */
[----:B------:R-:W-:Y:S02]  /*04b0*/  ISETP.GE.U32.AND P1, PT, R27, 0x4, PT ;  /* 0x000000041b00780c */ /* 0x000fe40003f26070 */
[----:B------:R-:W-:-:S04]  /*04c0*/  LOP3.LUT R16, R2, 0x3, RZ, 0xc0, !PT ;  /* 0x0000000302107812 */ /* 0x000fc800078ec0ff */
[----:B------:R-:W-:-:S07]  /*04d0*/  ISETP.NE.AND P0, PT, R16, RZ, PT ;  /* 0x000000ff1000720c */ /* 0x000fce0003f05270 */
[----:B------:R-:W-:Y:S06]  /*04e0*/  @!P1 BRA `(.L_x_7) ;  /* 0x00000000006c9947 */ /* 0x000fec0003800000 */
[----:B------:R-:W0:Y:S01]  /*04f0*/  LDC.64 R6, c[0x0][0x398] ;  /* 0x0000e600ff067b82 */ /* 0x000e220000000a00 */
[----:B------:R-:W1:Y:S01]  /*0500*/  LDCU.64 UR6, c[0x0][0x390] ;  /* 0x00007200ff0677ac */ /* 0x000e620008000a00 */
[----:B------:R-:W-:Y:S01]  /*0510*/  IMAD R9, R21, R3, R0 ;  /* 0x0000000315097224 */ /* 0x000fe200078e0200 */
[CC--:B------:R-:W-:Y:S02]  /*0520*/  IADD3 R5, PT, PT, R20.reuse, R21.reuse, RZ ;  /* 0x0000001514057210 */ /* 0x0c0fe40007ffe0ff */
[----:B------:R-:W-:-:S03]  /*0530*/  IADD3 R10, P1, PT, R20, R21, RZ ;  /* 0x00000015140a7210 */ /* 0x000fc60007f3e0ff */
[----:B------:R-:W2:Y:S01]  /*0540*/  LDC.64 R14, c[0x0][0x390] ;  /* 0x0000e400ff0e7b82 */ /* 0x000ea20000000a00 */
[----:B0-----:R-:W-:-:S04]  /*0550*/  IMAD.WIDE R6, R9, 0x4, R6 ;  /* 0x0000000409067825 */ /* 0x001fc800078e0206 */
[----:B------:R-:W-:Y:S02]  /*0560*/  IMAD.WIDE R8, R3, 0x4, R6 ;  /* 0x0000000403087825 */ /* 0x000fe400078e0206 */
[----:B------:R-:W3:Y:S02]  /*0570*/  LDG.E.CONSTANT R6, desc[UR4][R6.64] ;  /* 0x0000000406067981 */ /* 0x000ee4000c1e9900 */
[----:B--2---:R-:W-:Y:S01]  /*0580*/  IMAD.WIDE.U32 R14, R5, 0x4, R14 ;  /* 0x00000004050e7825 */ /* 0x004fe200078e000e */
[----:B------:R-:W-:Y:S02]  /*0590*/  IADD3.X R5, PT, PT, RZ, RZ, RZ, P1, !PT ;  /* 0x000000ffff057210 */ /* 0x000fe40000ffe4ff */
[----:B-1----:R-:W-:-:S03]  /*05a0*/  LEA R4, P1, R10, UR6, 0x2 ;  /* 0x000000060a047c11 */ /* 0x002fc6000f8210ff */
[----:B------:R-:W3:Y:S01]  /*05b0*/  LDG.E.CONSTANT R15, desc[UR4][R14.64] ;  /* 0x000000040e0f7981 */ /* 0x000ee2000c1e9900 */
[----:B------:R-:W-:Y:S01]  /*05c0*/  LEA.HI.X R5, R10, UR7, R5, 0x2, P1 ;  /* 0x000000070a057c11 */ /* 0x000fe200088f1405 */
[C---:B------:R-:W-:Y:S02]  /*05d0*/  IMAD.WIDE R10, R3.reuse, 0x4, R8 ;  /* 0x00000004030a7825 */ /* 0x040fe400078e0208 */
[----:B------:R-:W2:Y:S04]  /*05e0*/  LDG.E.CONSTANT R8, desc[UR4][R8.64] ;  /* 0x0000000408087981 */ /* 0x000ea8000c1e9900 */
[----:B------:R-:W2:Y:S01]  /*05f0*/  LDG.E.CONSTANT R17, desc[UR4][R4.64+0x4] ;  /* 0x0000040404117981 */ /* 0x000ea2000c1e9900 */
[----:B------:R-:W-:-:S03]  /*0600*/  IMAD.WIDE R12, R3, 0x4, R10 ;  /* 0x00000004030c7825 */ /* 0x000fc600078e020a */
[----:B------:R-:W4:Y:S04]  /*0610*/  LDG.E.CONSTANT R22, desc[UR4][R10.64] ;  /* 0x000000040a167981 */ /* 0x000f28000c1e9900 */
[----:B------:R-:W4:Y:S04]  /*0620*/  LDG.E.CONSTANT R18, desc[UR4][R4.64+0x8] ;  /* 0x0000080404127981 */ /* 0x000f28000c1e9900 */
[----:B------:R-:W5:Y:S04]  /*0630*/  LDG.E.CONSTANT R26, desc[UR4][R4.64+0xc] ;  /* 0x00000c04041a7981 */ /* 0x000f68000c1e9900 */
[----:B------:R-:W5:Y:S01]  /*0640*/  LDG.E.CONSTANT R12, desc[UR4][R12.64] ;  /* 0x000000040c0c7981 */ /* 0x000f62000c1e9900 */
[----:B------:R-:W-:Y:S01]  /*0650*/  IADD3 R21, PT, PT, R21, 0x4, RZ ;  /* 0x0000000415157810 */ /* 0x000fe20007ffe0ff */
[----:B---3--:R-:W-:-:S04]  /*0660*/  FFMA R24, R15, R6, R24 ;  /* 0x000000060f187223 */ /* 0x008fc80000000018 */
[----:B--2---:R-:W-:-:S04]  /*0670*/  FFMA R17, R17, R8, R24 ;  /* 0x0000000811117223 */ /* 0x004fc80000000018 */
[----:B----4-:R-:W-:-:S04]  /*0680*/  FFMA R17, R18, R22, R17 ;  /* 0x0000001612117223 */ /* 0x010fc80000000011 */
[----:B-----5:R-:W-:-:S07]  /*0690*/  FFMA R24, R26, R12, R17 ;  /* 0x0000000c1a187223 */ /* 0x020fce0000000011 */
.L_x_7:
[----:B------:R-:W-:Y:S05]  /*06a0*/  @!P0 BRA `(.L_x_4) ;  /* 0x00000000007c8947 */ /* 0x000fea0003800000 */
[----:B------:R-:W-:Y:S01]  /*06b0*/  ISETP.NE.AND P1, PT, R16, 0x1, PT ;  /* 0x000000011000780c */ /* 0x000fe20003f25270 */
[----:B------:R-:W0:Y:S01]  /*06c0*/  LDC.64 R12, c[0x0][0x390] ;  /* 0x0000e400ff0c7b82 */ /* 0x000e220000000a00 */
[----:B------:R-:W-:-:S04]  /*06d0*/  LOP3.LUT R2, R2, 0x1, RZ, 0xc0, !PT ;  /* 0x0000000102027812 */ /* 0x000fc800078ec0ff */
[----:B------:R-:W-:-:S03]  /*06e0*/  ISETP.NE.U32.AND P0, PT, R2, 0x1, PT ;  /* 0x000000010200780c */ /* 0x000fc60003f05070 */
[----:B------:R-:W1:Y:S04]  /*06f0*/  LDC.64 R10, c[0x0][0x398] ;  /* 0x0000e600ff0a7b82 */ /* 0x000e680000000a00 */
[CC--:B------:R-:W-:Y:S02]  /*0700*/  @P1 IADD3 R15, PT, PT, R20.reuse, R21.reuse, RZ ;  /* 0x00000015140f1210 */ /* 0x0c0fe40007ffe0ff */
[----:B------:R-:W-:Y:S02]  /*0710*/  @P1 IADD3 R2, P2, PT, R20, R21, RZ ;  /* 0x0000001514021210 */ /* 0x000fe40007f5e0ff */
[----:B------:R-:W2:Y:S02]  /*0720*/  @P1 LDC.64 R4, c[0x0][0x390] ;  /* 0x0000e400ff041b82 */ /* 0x000ea40000000a00 */
[----:B------:R-:W-:-:S06]  /*0730*/  @P1 IADD3.X R14, PT, PT, RZ, RZ, RZ, P2, !PT ;  /* 0x000000ffff0e1210 */ /* 0x000fcc00017fe4ff */
[----:B------:R-:W3:Y:S01]  /*0740*/  LDC.64 R6, c[0x0][0x390] ;  /* 0x0000e400ff067b82 */ /* 0x000ee20000000a00 */
[----:B0-----:R-:W-:-:S04]  /*0750*/  @P1 IMAD.WIDE.U32 R12, R15, 0x4, R12 ;  /* 0x000000040f0c1825 */ /* 0x001fc800078e000c */
[C---:B------:R-:W-:Y:S01]  /*0760*/  @P1 IMAD R15, R21.reuse, R3, R0 ;  /* 0x00000003150f1224 */ /* 0x040fe200078e0200 */
[----:B------:R-:W-:Y:S01]  /*0770*/  @P1 IADD3 R21, PT, PT, R21, 0x2, RZ ;  /* 0x0000000215151810 */ /* 0x000fe20007ffe0ff */
[----:B------:R-:W4:Y:S01]  /*0780*/  @P1 LDG.E.CONSTANT R13, desc[UR4][R12.64] ;  /* 0x000000040c0d1981 */ /* 0x000f22000c1e9900 */
[----:B------:R-:W0:Y:S01]  /*0790*/  LDC.64 R8, c[0x0][0x398] ;  /* 0x0000e600ff087b82 */ /* 0x000e220000000a00 */
[----:B-1----:R-:W-:Y:S01]  /*07a0*/  @P1 IMAD.WIDE R10, R15, 0x4, R10 ;  /* 0x000000040f0a1825 */ /* 0x002fe200078e020a */
[----:B------:R-:W-:Y:S02]  /*07b0*/  @!P0 IADD3 R17, PT, PT, R20, R21, RZ ;  /* 0x0000001514118210 */ /* 0x000fe40007ffe0ff */
[----:B--2---:R-:W-:Y:S01]  /*07c0*/  @P1 LEA R4, P2, R2, R4, 0x2 ;  /* 0x0000000402041211 */ /* 0x004fe200078410ff */
[----:B------:R-:W-:-:S03]  /*07d0*/  @!P0 IMAD R21, R21, R3, R0 ;  /* 0x0000000315158224 */ /* 0x000fc600078e0200 */
[----:B------:R-:W-:Y:S01]  /*07e0*/  @P1 LEA.HI.X R5, R2, R5, R14, 0x2, P2 ;  /* 0x0000000502051211 */ /* 0x000fe200010f140e */
[----:B------:R-:W-:Y:S01]  /*07f0*/  @P1 IMAD.WIDE R14, R3, 0x4, R10 ;  /* 0x00000004030e1825 */ /* 0x000fe200078e020a */
[----:B------:R-:W4:Y:S03]  /*0800*/  @P1 LDG.E.CONSTANT R2, desc[UR4][R10.64] ;  /* 0x000000040a021981 */ /* 0x000f26000c1e9900 */
[----:B---3--:R-:W-:Y:S01]  /*0810*/  @!P0 IMAD.WIDE.U32 R6, R17, 0x4, R6 ;  /* 0x0000000411068825 */ /* 0x008fe200078e0006 */
[----:B------:R-:W2:Y:S04]  /*0820*/  @P1 LDG.E.CONSTANT R5, desc[UR4][R4.64+0x4] ;  /* 0x0000040404051981 */ /* 0x000ea8000c1e9900 */
[----:B------:R-:W2:Y:S01]  /*0830*/  @P1 LDG.E.CONSTANT R14, desc[UR4][R14.64] ;  /* 0x000000040e0e1981 */ /* 0x000ea2000c1e9900 */
[----:B0-----:R-:W-:-:S03]  /*0840*/  @!P0 IMAD.WIDE R8, R21, 0x4, R8 ;  /* 0x0000000415088825 */ /* 0x001fc600078e0208 */
[----:B------:R-:W3:Y:S04]  /*0850*/  @!P0 LDG.E.CONSTANT R7, desc[UR4][R6.64] ;  /* 0x0000000406078981 */ /* 0x000ee8000c1e9900 */
[----:B------:R-:W3:Y:S01]  /*0860*/  @!P0 LDG.E.CONSTANT R8, desc[UR4][R8.64] ;  /* 0x0000000408088981 */ /* 0x000ee2000c1e9900 */
[----:B----4-:R-:W-:-:S04]  /*0870*/  @P1 FFMA R2, R13, R2, R24 ;  /* 0x000000020d021223 */ /* 0x010fc80000000018 */
[----:B--2---:R-:W-:-:S04]  /*0880*/  @P1 FFMA R24, R5, R14, R2 ;  /* 0x0000000e05181223 */ /* 0x004fc80000000002 */
[----:B---3--:R-:W-:-:S07]  /*0890*/  @!P0 FFMA R24, R7, R8, R24 ;  /* 0x0000000807188223 */ /* 0x008fce0000000018 */
.L_x_4:
[----:B------:R-:W0:Y:S01]  /*08a0*/  LDC.64 R4, c[0x0][0x3a0] ;  /* 0x0000e800ff047b82 */ /* 0x000e220000000a00 */
[----:B------:R-:W-:Y:S01]  /*08b0*/  IMAD R19, R19, R3, R0 ;  /* 0x0000000313137224 */ /* 0x000fe200078e0200 */
        /* <DEDUP_REMOVED lines=9> */
.L_x_8:
        /* <DEDUP_REMOVED lines=11> */
.L_x_10:


//--------------------- .nv.shared._Z10gemm_tilediiiPKfS0_S0_Pfff --------------------------
	.section	.nv.shared._Z10gemm_tilediiiPKfS0_S0_Pfff,"aw",@nobits
	.sectionflags	@""
	.align	4
.nv.shared._Z10gemm_tilediiiPKfS0_S0_Pfff:
	.zero		3072


//--------------------- .nv.shared.reserved.0     --------------------------
	.section	.nv.shared.reserved.0,"aw",@nobits
	.weak		__nv_reservedSMEM_offset_0_alias
	.size		__nv_reservedSMEM_offset_0_alias, 0, 64
	.other		__nv_reservedSMEM_offset_0_alias,@"STO_CUDA_RESERVED_SHARED STV_DEFAULT"
__nv_reservedSMEM_offset_0_alias:
	.zero		0
	.zero		64


//--------------------- .nv.constant0._Z10gemm_tilediiiPKfS0_S0_Pfff --------------------------
	.section	.nv.constant0._Z10gemm_tilediiiPKfS0_S0_Pfff,"a",@progbits
	.sectionflags	@""
	.align	4
.nv.constant0._Z10gemm_tilediiiPKfS0_S0_Pfff:
	.zero		952


//--------------------- .nv.constant0._Z10gemm_naiveiiiPKfS0_S0_Pfff --------------------------
	.section	.nv.constant0._Z10gemm_naiveiiiPKfS0_S0_Pfff,"a",@progbits
	.sectionflags	@""
	.align	4
.nv.constant0._Z10gemm_naiveiiiPKfS0_S0_Pfff:
	.zero		952


//--------------------- SYMBOLS --------------------------

	.type		.nv.reservedSmem.offset0,@object
	.size		.nv.reservedSmem.offset0,0x4
	.type		.nv.reservedSmem.cap,@object
	.size		.nv.reservedSmem.cap,0x4
